//
// Generated by NVIDIA NVVM Compiler
//
// Compiler Build ID: CL-36424714
// Cuda compilation tools, release 13.0, V13.0.88
// Based on NVVM 20.0.0
//

.version 9.0
.target sm_100
.address_size 64

	// .globl	_Z14edgeGenerationPfS_ii
.extern .func  (.param .b64 func_retval0) malloc
(
	.param .b64 malloc_param_0
)
;

.visible .entry _Z14edgeGenerationPfS_ii(
	.param .u64 .ptr .align 1 _Z14edgeGenerationPfS_ii_param_0,
	.param .u64 .ptr .align 1 _Z14edgeGenerationPfS_ii_param_1,
	.param .u32 _Z14edgeGenerationPfS_ii_param_2,
	.param .u32 _Z14edgeGenerationPfS_ii_param_3
)
{
	.reg .pred 	%p<45>;
	.reg .b32 	%r<92>;
	.reg .b32 	%f<165>;
	.reg .b64 	%rd<63>;

	ld.param.u64 	%rd21, [_Z14edgeGenerationPfS_ii_param_0];
	ld.param.u64 	%rd20, [_Z14edgeGenerationPfS_ii_param_1];
	ld.param.u32 	%r38, [_Z14edgeGenerationPfS_ii_param_2];
	ld.param.u32 	%r39, [_Z14edgeGenerationPfS_ii_param_3];
	cvta.to.global.u64 	%rd1, %rd20;
	cvta.to.global.u64 	%rd2, %rd21;
	mov.u32 	%r40, %ctaid.x;
	mov.u32 	%r41, %ntid.x;
	mov.u32 	%r42, %tid.x;
	mad.lo.s32 	%r79, %r40, %r41, %r42;
	mov.u32 	%r43, %nctaid.x;
	mul.lo.s32 	%r2, %r41, %r43;
	mul.wide.s32 	%rd22, %r38, 4;
	{ // callseq 0, 0
	.param .b64 param0;
	st.param.b64 	[param0], %rd22;
	.param .b64 retval0;
	call.uni (retval0), 
	malloc, 
	(
	param0
	);
	ld.param.b64 	%rd23, [retval0];
	} // callseq 0
	setp.ge.s32 	%p1, %r79, %r39;
	setp.lt.s32 	%p2, %r39, 1;
	or.pred  	%p3, %p1, %p2;
	@%p3 bra 	$L__BB0_72;
	setp.gt.s32 	%p4, %r38, 0;
	@%p4 bra 	$L__BB0_7;
	and.b32  	%r3, %r39, 3;
	and.b32  	%r4, %r39, 2147483644;
	mov.f32 	%f17, 0f3F000000;
	cvt.sat.f32.f32 	%f18, %f17;
	mov.f32 	%f19, 0f4B400001;
	mov.f32 	%f20, 0f437C0000;
	fma.rm.f32 	%f21, %f18, %f20, %f19;
	add.f32 	%f22, %f21, 0fCB40007F;
	mov.f32 	%f23, 0f00000000;
	sub.f32 	%f24, %f23, %f22;
	add.f32 	%f1, %f24, 0f00000000;
	mov.b32 	%r44, %f21;
	shl.b32 	%r45, %r44, 23;
	mov.b32 	%f2, %r45;
	ex2.approx.ftz.f32 	%f43, %f1;
	mul.f32 	%f44, %f43, %f2;
	rcp.rn.f32 	%f45, %f44;
$L__BB0_3:
	setp.lt.u32 	%p5, %r39, 4;
	mul.lo.s32 	%r33, %r79, %r39;
	add.s32 	%r47, %r33, %r79;
	mul.wide.s32 	%rd24, %r47, 4;
	add.s64 	%rd17, %rd2, %rd24;
	mov.b32 	%r91, 0;
	@%p5 bra 	$L__BB0_59;
	mov.b32 	%r90, 0;
	cvt.s64.s32 	%rd27, %r33;
$L__BB0_5:
	setp.eq.s32 	%p6, %r79, %r90;
	@%p6 bra 	$L__BB0_48;
	add.s32 	%r49, %r90, %r33;
	mul.wide.s32 	%rd25, %r49, 4;
	add.s64 	%rd26, %rd2, %rd25;
	st.global.f32 	[%rd26], %f45;
	bra.uni 	$L__BB0_49;
$L__BB0_7:
	and.b32  	%r5, %r38, 15;
	and.b32  	%r6, %r38, 7;
	and.b32  	%r7, %r38, 3;
	and.b32  	%r8, %r38, 2147483644;
	and.b32  	%r9, %r38, 2147483632;
	add.s64 	%rd4, %rd1, 8;
$L__BB0_8:
	mul.lo.s32 	%r11, %r79, %r39;
	mov.b32 	%r80, 0;
$L__BB0_9:
	setp.eq.s32 	%p18, %r79, %r80;
	@%p18 bra 	$L__BB0_10;
	bra.uni 	$L__BB0_38;
$L__BB0_10:
	add.s32 	%r77, %r11, %r79;
	mul.wide.s32 	%rd57, %r77, 4;
	add.s64 	%rd58, %rd2, %rd57;
	mov.b32 	%r78, 0;
	st.global.u32 	[%rd58], %r78;
	bra.uni 	$L__BB0_36;
$L__BB0_11:
	mul.wide.s32 	%rd38, %r81, 4;
	add.s64 	%rd7, %rd4, %rd38;
	ld.global.f32 	%f46, [%rd7+-8];
	ld.global.f32 	%f47, [%rd62+-8];
	sub.f32 	%f48, %f46, %f47;
	st.f32 	[%rd61+-8], %f48;
	setp.ne.s32 	%p20, %r83, 0;
	@%p20 bra 	$L__BB0_13;
	ld.global.f32 	%f52, [%rd7+-4];
	ld.global.f32 	%f53, [%rd62+-4];
	setp.neu.f32 	%p21, %f52, %f53;
	selp.f32 	%f54, 0f3F800000, 0f00000000, %p21;
	st.f32 	[%rd61+-4], %f54;
	bra.uni 	$L__BB0_14;
$L__BB0_13:
	ld.global.f32 	%f49, [%rd7+-4];
	ld.global.f32 	%f50, [%rd62+-4];
	sub.f32 	%f51, %f49, %f50;
	st.f32 	[%rd61+-4], %f51;
$L__BB0_14:
	@%p20 bra 	$L__BB0_16;
	ld.global.f32 	%f58, [%rd7];
	ld.global.f32 	%f59, [%rd62];
	setp.neu.f32 	%p23, %f58, %f59;
	selp.f32 	%f60, 0f3F800000, 0f00000000, %p23;
	st.f32 	[%rd61], %f60;
	bra.uni 	$L__BB0_17;
$L__BB0_16:
	ld.global.f32 	%f55, [%rd7];
	ld.global.f32 	%f56, [%rd62];
	sub.f32 	%f57, %f55, %f56;
	st.f32 	[%rd61], %f57;
$L__BB0_17:
	@%p20 bra 	$L__BB0_19;
	ld.global.f32 	%f64, [%rd7+4];
	ld.global.f32 	%f65, [%rd62+4];
	setp.neu.f32 	%p25, %f64, %f65;
	selp.f32 	%f66, 0f3F800000, 0f00000000, %p25;
	st.f32 	[%rd61+4], %f66;
	bra.uni 	$L__BB0_20;
$L__BB0_19:
	ld.global.f32 	%f61, [%rd7+4];
	ld.global.f32 	%f62, [%rd62+4];
	sub.f32 	%f63, %f61, %f62;
	st.f32 	[%rd61+4], %f63;
$L__BB0_20:
	add.s32 	%r83, %r83, 4;
	add.s32 	%r82, %r82, 4;
	add.s32 	%r81, %r81, 4;
	add.s64 	%rd62, %rd62, 16;
	add.s64 	%rd61, %rd61, 16;
	setp.eq.s32 	%p26, %r82, 0;
	mov.u32 	%r88, %r8;
	@%p26 bra 	$L__BB0_21;
	bra.uni 	$L__BB0_11;
$L__BB0_21:
	setp.eq.s32 	%p27, %r7, 0;
	@%p27 bra 	$L__BB0_45;
	ld.param.u64 	%rd59, [_Z14edgeGenerationPfS_ii_param_1];
	setp.eq.s32 	%p28, %r7, 1;
	mad.lo.s32 	%r67, %r79, %r38, %r88;
	add.s32 	%r68, %r88, %r27;
	cvta.to.global.u64 	%rd39, %rd59;
	mul.wide.s32 	%rd40, %r67, 4;
	add.s64 	%rd13, %rd39, %rd40;
	ld.global.f32 	%f67, [%rd13];
	mul.wide.u32 	%rd41, %r68, 4;
	add.s64 	%rd42, %rd39, %rd41;
	ld.global.f32 	%f68, [%rd42];
	sub.f32 	%f69, %f67, %f68;
	cvt.u64.u32 	%rd14, %r88;
	mul.wide.u32 	%rd43, %r88, 4;
	add.s64 	%rd15, %rd23, %rd43;
	st.f32 	[%rd15], %f69;
	@%p28 bra 	$L__BB0_45;
	ld.param.u64 	%rd60, [_Z14edgeGenerationPfS_ii_param_1];
	setp.ne.s32 	%p29, %r88, 0;
	cvt.u64.u32 	%rd44, %r27;
	add.s64 	%rd45, %rd14, %rd44;
	cvta.to.global.u64 	%rd46, %rd60;
	shl.b64 	%rd47, %rd45, 2;
	add.s64 	%rd16, %rd46, %rd47;
	@%p29 bra 	$L__BB0_40;
	ld.global.f32 	%f73, [%rd13+4];
	ld.global.f32 	%f74, [%rd16+4];
	setp.neu.f32 	%p30, %f73, %f74;
	selp.f32 	%f75, 0f3F800000, 0f00000000, %p30;
	st.f32 	[%rd15+4], %f75;
	bra.uni 	$L__BB0_41;
$L__BB0_25:
	setp.eq.s32 	%p36, %r5, 0;
	@%p36 bra 	$L__BB0_35;
	add.s32 	%r72, %r5, -1;
	setp.lt.u32 	%p37, %r72, 7;
	@%p37 bra 	$L__BB0_28;
	mul.wide.u32 	%rd50, %r86, 4;
	add.s64 	%rd51, %rd23, %rd50;
	ld.f32 	%f117, [%rd51];
	fma.rn.f32 	%f118, %f117, %f117, %f164;
	ld.f32 	%f119, [%rd51+4];
	fma.rn.f32 	%f120, %f119, %f119, %f118;
	ld.f32 	%f121, [%rd51+8];
	fma.rn.f32 	%f122, %f121, %f121, %f120;
	ld.f32 	%f123, [%rd51+12];
	fma.rn.f32 	%f124, %f123, %f123, %f122;
	ld.f32 	%f125, [%rd51+16];
	fma.rn.f32 	%f126, %f125, %f125, %f124;
	ld.f32 	%f127, [%rd51+20];
	fma.rn.f32 	%f128, %f127, %f127, %f126;
	ld.f32 	%f129, [%rd51+24];
	fma.rn.f32 	%f130, %f129, %f129, %f128;
	ld.f32 	%f131, [%rd51+28];
	fma.rn.f32 	%f164, %f131, %f131, %f130;
	add.s32 	%r86, %r86, 8;
$L__BB0_28:
	setp.eq.s32 	%p38, %r6, 0;
	@%p38 bra 	$L__BB0_35;
	add.s32 	%r73, %r6, -1;
	setp.lt.u32 	%p39, %r73, 3;
	@%p39 bra 	$L__BB0_31;
	mul.wide.u32 	%rd52, %r86, 4;
	add.s64 	%rd53, %rd23, %rd52;
	ld.f32 	%f133, [%rd53];
	fma.rn.f32 	%f134, %f133, %f133, %f164;
	ld.f32 	%f135, [%rd53+4];
	fma.rn.f32 	%f136, %f135, %f135, %f134;
	ld.f32 	%f137, [%rd53+8];
	fma.rn.f32 	%f138, %f137, %f137, %f136;
	ld.f32 	%f139, [%rd53+12];
	fma.rn.f32 	%f164, %f139, %f139, %f138;
	add.s32 	%r86, %r86, 4;
$L__BB0_31:
	setp.eq.s32 	%p40, %r7, 0;
	@%p40 bra 	$L__BB0_35;
	setp.eq.s32 	%p41, %r7, 1;
	mul.wide.u32 	%rd54, %r86, 4;
	add.s64 	%rd10, %rd23, %rd54;
	ld.f32 	%f140, [%rd10];
	fma.rn.f32 	%f164, %f140, %f140, %f164;
	@%p41 bra 	$L__BB0_35;
	setp.eq.s32 	%p42, %r7, 2;
	ld.f32 	%f141, [%rd10+4];
	fma.rn.f32 	%f164, %f141, %f141, %f164;
	@%p42 bra 	$L__BB0_35;
	ld.f32 	%f142, [%rd10+8];
	fma.rn.f32 	%f164, %f142, %f142, %f164;
$L__BB0_35:
	sqrt.rn.f32 	%f143, %f164;
	fma.rn.f32 	%f144, %f143, 0f3BBB989D, 0f3F000000;
	cvt.sat.f32.f32 	%f145, %f144;
	mov.f32 	%f146, 0f4B400001;
	mov.f32 	%f147, 0f437C0000;
	fma.rm.f32 	%f148, %f145, %f147, %f146;
	add.f32 	%f149, %f148, 0fCB40007F;
	neg.f32 	%f150, %f149;
	fma.rn.f32 	%f151, %f143, 0f3FB8AA3B, %f150;
	fma.rn.f32 	%f152, %f143, 0f32A57060, %f151;
	mov.b32 	%r74, %f148;
	shl.b32 	%r75, %r74, 23;
	mov.b32 	%f153, %r75;
	ex2.approx.ftz.f32 	%f154, %f152;
	mul.f32 	%f155, %f154, %f153;
	add.s32 	%r76, %r80, %r11;
	rcp.rn.f32 	%f156, %f155;
	mul.wide.s32 	%rd55, %r76, 4;
	add.s64 	%rd56, %rd2, %rd55;
	st.global.f32 	[%rd56], %f156;
$L__BB0_36:
	add.s32 	%r80, %r80, 1;
	setp.eq.s32 	%p43, %r80, %r39;
	@%p43 bra 	$L__BB0_37;
	bra.uni 	$L__BB0_9;
$L__BB0_37:
	add.s32 	%r79, %r79, %r2;
	setp.lt.s32 	%p44, %r79, %r39;
	@%p44 bra 	$L__BB0_8;
	bra.uni 	$L__BB0_72;
$L__BB0_38:
	setp.lt.u32 	%p19, %r38, 4;
	mul.lo.s32 	%r27, %r80, %r38;
	mov.b32 	%r88, 0;
	@%p19 bra 	$L__BB0_21;
	mul.lo.s32 	%r81, %r79, %r38;
	and.b32  	%r66, %r38, 2147483644;
	neg.s32 	%r82, %r66;
	add.s64 	%rd61, %rd23, 8;
	mul.wide.u32 	%rd37, %r27, 4;
	add.s64 	%rd62, %rd4, %rd37;
	mov.b32 	%r83, 0;
	bra.uni 	$L__BB0_11;
$L__BB0_40:
	ld.global.f32 	%f70, [%rd13+4];
	ld.global.f32 	%f71, [%rd16+4];
	sub.f32 	%f72, %f70, %f71;
	st.f32 	[%rd15+4], %f72;
$L__BB0_41:
	setp.eq.s32 	%p31, %r7, 2;
	@%p31 bra 	$L__BB0_45;
	add.s32 	%r69, %r88, 1;
	setp.gt.u32 	%p32, %r69, 1;
	@%p32 bra 	$L__BB0_44;
	ld.global.f32 	%f76, [%rd13+8];
	ld.global.f32 	%f77, [%rd16+8];
	setp.neu.f32 	%p33, %f76, %f77;
	selp.f32 	%f78, 0f3F800000, 0f00000000, %p33;
	st.f32 	[%rd15+8], %f78;
	bra.uni 	$L__BB0_45;
$L__BB0_44:
	ld.global.f32 	%f79, [%rd13+8];
	ld.global.f32 	%f80, [%rd16+8];
	sub.f32 	%f81, %f79, %f80;
	st.f32 	[%rd15+8], %f81;
$L__BB0_45:
	setp.lt.u32 	%p34, %r38, 16;
	mov.b32 	%r86, 0;
	mov.f32 	%f164, 0f00000000;
	@%p34 bra 	$L__BB0_25;
	mov.b32 	%r84, 0;
	mov.f32 	%f164, 0f00000000;
$L__BB0_47:
	.pragma "nounroll";
	mul.wide.u32 	%rd48, %r84, 4;
	add.s64 	%rd49, %rd23, %rd48;
	ld.f32 	%f85, [%rd49];
	fma.rn.f32 	%f86, %f85, %f85, %f164;
	ld.f32 	%f87, [%rd49+4];
	fma.rn.f32 	%f88, %f87, %f87, %f86;
	ld.f32 	%f89, [%rd49+8];
	fma.rn.f32 	%f90, %f89, %f89, %f88;
	ld.f32 	%f91, [%rd49+12];
	fma.rn.f32 	%f92, %f91, %f91, %f90;
	ld.f32 	%f93, [%rd49+16];
	fma.rn.f32 	%f94, %f93, %f93, %f92;
	ld.f32 	%f95, [%rd49+20];
	fma.rn.f32 	%f96, %f95, %f95, %f94;
	ld.f32 	%f97, [%rd49+24];
	fma.rn.f32 	%f98, %f97, %f97, %f96;
	ld.f32 	%f99, [%rd49+28];
	fma.rn.f32 	%f100, %f99, %f99, %f98;
	ld.f32 	%f101, [%rd49+32];
	fma.rn.f32 	%f102, %f101, %f101, %f100;
	ld.f32 	%f103, [%rd49+36];
	fma.rn.f32 	%f104, %f103, %f103, %f102;
	ld.f32 	%f105, [%rd49+40];
	fma.rn.f32 	%f106, %f105, %f105, %f104;
	ld.f32 	%f107, [%rd49+44];
	fma.rn.f32 	%f108, %f107, %f107, %f106;
	ld.f32 	%f109, [%rd49+48];
	fma.rn.f32 	%f110, %f109, %f109, %f108;
	ld.f32 	%f111, [%rd49+52];
	fma.rn.f32 	%f112, %f111, %f111, %f110;
	ld.f32 	%f113, [%rd49+56];
	fma.rn.f32 	%f114, %f113, %f113, %f112;
	ld.f32 	%f115, [%rd49+60];
	fma.rn.f32 	%f164, %f115, %f115, %f114;
	add.s32 	%r84, %r84, 16;
	setp.eq.s32 	%p35, %r84, %r9;
	mov.u32 	%r86, %r9;
	@%p35 bra 	$L__BB0_25;
	bra.uni 	$L__BB0_47;
$L__BB0_48:
	mov.b32 	%r50, 0;
	st.global.u32 	[%rd17], %r50;
$L__BB0_49:
	add.s32 	%r51, %r90, 1;
	setp.eq.s32 	%p7, %r79, %r51;
	cvt.s64.s32 	%rd28, %r90;
	add.s64 	%rd29, %rd28, %rd27;
	shl.b64 	%rd30, %rd29, 2;
	add.s64 	%rd18, %rd2, %rd30;
	@%p7 bra 	$L__BB0_51;
	st.global.f32 	[%rd18+4], %f45;
	bra.uni 	$L__BB0_52;
$L__BB0_51:
	mov.b32 	%r52, 0;
	st.global.u32 	[%rd17], %r52;
$L__BB0_52:
	add.s32 	%r53, %r90, 2;
	setp.eq.s32 	%p8, %r79, %r53;
	@%p8 bra 	$L__BB0_54;
	st.global.f32 	[%rd18+8], %f45;
	bra.uni 	$L__BB0_55;
$L__BB0_54:
	mov.b32 	%r54, 0;
	st.global.u32 	[%rd17], %r54;
$L__BB0_55:
	add.s32 	%r55, %r90, 3;
	setp.eq.s32 	%p9, %r79, %r55;
	@%p9 bra 	$L__BB0_57;
	st.global.f32 	[%rd18+12], %f45;
	bra.uni 	$L__BB0_58;
$L__BB0_57:
	mov.b32 	%r56, 0;
	st.global.u32 	[%rd17], %r56;
$L__BB0_58:
	add.s32 	%r90, %r90, 4;
	setp.ne.s32 	%p10, %r90, %r4;
	mov.u32 	%r91, %r4;
	@%p10 bra 	$L__BB0_5;
$L__BB0_59:
	setp.eq.s32 	%p11, %r3, 0;
	@%p11 bra 	$L__BB0_71;
	setp.eq.s32 	%p12, %r79, %r91;
	@%p12 bra 	$L__BB0_62;
	add.s32 	%r57, %r91, %r33;
	mul.wide.s32 	%rd31, %r57, 4;
	add.s64 	%rd32, %rd2, %rd31;
	st.global.f32 	[%rd32], %f45;
	bra.uni 	$L__BB0_63;
$L__BB0_62:
	mov.b32 	%r58, 0;
	st.global.u32 	[%rd17], %r58;
$L__BB0_63:
	setp.eq.s32 	%p13, %r3, 1;
	@%p13 bra 	$L__BB0_71;
	add.s32 	%r59, %r91, 1;
	setp.eq.s32 	%p14, %r79, %r59;
	cvt.s64.s32 	%rd33, %r33;
	cvt.u64.u32 	%rd34, %r91;
	add.s64 	%rd35, %rd34, %rd33;
	shl.b64 	%rd36, %rd35, 2;
	add.s64 	%rd19, %rd2, %rd36;
	@%p14 bra 	$L__BB0_66;
	st.global.f32 	[%rd19+4], %f45;
	bra.uni 	$L__BB0_67;
$L__BB0_66:
	mov.b32 	%r60, 0;
	st.global.u32 	[%rd17], %r60;
$L__BB0_67:
	setp.eq.s32 	%p15, %r3, 2;
	@%p15 bra 	$L__BB0_71;
	add.s32 	%r61, %r91, 2;
	setp.eq.s32 	%p16, %r79, %r61;
	@%p16 bra 	$L__BB0_70;
	st.global.f32 	[%rd19+8], %f45;
	bra.uni 	$L__BB0_71;
$L__BB0_70:
	mov.b32 	%r62, 0;
	st.global.u32 	[%rd17], %r62;
$L__BB0_71:
	add.s32 	%r79, %r79, %r2;
	setp.lt.s32 	%p17, %r79, %r39;
	@%p17 bra 	$L__BB0_3;
$L__BB0_72:
	ret;

}


// ===== COMPILED SASS (sm_100) =====

	.target	sm_100

	.elftype	@"ET_EXEC"


//--------------------- .note.nv.tkinfo           --------------------------
	.section	.note.nv.tkinfo,"",@"SHT_NOTE"
	.sectionflags	@"SHF_NOTE_NV_TKINFO"
	.tkinfo
        /*0018*/ 	.word	0x00000002
        /*0030*/ 	.string	""
        /*0030*/ 	.string	"ptxas"
        /*0030*/ 	.string	"Cuda compilation tools, release 13.0, V13.0.88"
        /*0030*/ 	.string	"Build cuda_13.0.r13.0/compiler.36424714_0"
        /*0030*/ 	.string	"-arch sm_100 -m 64 "



//--------------------- .note.nv.cuinfo           --------------------------
	.section	.note.nv.cuinfo,"",@"SHT_NOTE"
	.sectionflags	@"SHF_NOTE_NV_CUINFO"
        /*0018*/ 	.short	0x0002
        /*001a*/ 	.short	0x0064
        /*001c*/ 	.short	0x0082
	.zero		2


//--------------------- .nv.info                  --------------------------
	.section	.nv.info,"",@"SHT_CUDA_INFO"
	.align	4


	//----- nvinfo : EIATTR_REGCOUNT
	.align		4
        /*0000*/ 	.byte	0x04, 0x2f
        /*0002*/ 	.short	(.L_1 - .L_0)
	.align		4
.L_0:
        /*0004*/ 	.word	index@(_Z14edgeGenerationPfS_ii)
        /*0008*/ 	.word	0x00000020


	//----- nvinfo : EIATTR_FRAME_SIZE
	.align		4
.L_1:
        /*000c*/ 	.byte	0x04, 0x11
        /*000e*/ 	.short	(.L_3 - .L_2)
	.align		4
.L_2:
        /*0010*/ 	.word	index@($__internal_1_$__cuda_sm20_sqrt_rn_f32_slowpath)
        /*0014*/ 	.word	0x00000000


	//----- nvinfo : EIATTR_FRAME_SIZE
	.align		4
.L_3:
        /*0018*/ 	.byte	0x04, 0x11
        /*001a*/ 	.short	(.L_5 - .L_4)
	.align		4
.L_4:
        /*001c*/ 	.word	index@($__internal_0_$__cuda_sm20_rcp_rn_f32_slowpath)
        /*0020*/ 	.word	0x00000000


	//----- nvinfo : EIATTR_FRAME_SIZE
	.align		4
.L_5:
        /*0024*/ 	.byte	0x04, 0x11
        /*0026*/ 	.short	(.L_7 - .L_6)
	.align		4
.L_6:
        /*0028*/ 	.word	index@(_Z14edgeGenerationPfS_ii)
        /*002c*/ 	.word	0x00000000


	//----- nvinfo : EIATTR_MIN_STACK_SIZE
	.align		4
.L_7:
        /*0030*/ 	.byte	0x04, 0x12
        /*0032*/ 	.short	(.L_9 - .L_8)
	.align		4
.L_8:
        /*0034*/ 	.word	index@(_Z14edgeGenerationPfS_ii)
        /*0038*/ 	.word	0x00000000
.L_9:


//--------------------- .nv.compat                --------------------------
	.section	.nv.compat,"",@"SHT_CUDA_COMPAT_INFO"
	.align	4
        /*0000*/ 	.byte	0x02, 0x09, 0x00, 0x00, 0x02, 0x02, 0x01, 0x00, 0x02, 0x05, 0x05, 0x00, 0x03, 0x07, 0x01, 0x01
        /*0010*/ 	.byte	0x02, 0x03, 0x00, 0x00, 0x02, 0x06, 0x01, 0x00, 0x04, 0x0b, 0x08, 0x00, 0x01, 0x00, 0x00, 0x00
        /*0020*/ 	.byte	0x00, 0x00, 0x00, 0x00


//--------------------- .nv.info._Z14edgeGenerationPfS_ii --------------------------
	.section	.nv.info._Z14edgeGenerationPfS_ii,"",@"SHT_CUDA_INFO"
	.sectionflags	@""
	.align	4


	//----- nvinfo : EIATTR_CUDA_API_VERSION
	.align		4
        /*0000*/ 	.byte	0x04, 0x37
        /*0002*/ 	.short	(.L_11 - .L_10)
.L_10:
        /*0004*/ 	.word	0x00000082


	//----- nvinfo : EIATTR_KPARAM_INFO
	.align		4
.L_11:
        /*0008*/ 	.byte	0x04, 0x17
        /*000a*/ 	.short	(.L_13 - .L_12)
.L_12:
        /*000c*/ 	.word	0x00000000
        /*0010*/ 	.short	0x0003
        /*0012*/ 	.short	0x0014
        /*0014*/ 	.byte	0x00, 0xf0, 0x11, 0x00


	//----- nvinfo : EIATTR_KPARAM_INFO
	.align		4
.L_13:
        /*0018*/ 	.byte	0x04, 0x17
        /*001a*/ 	.short	(.L_15 - .L_14)
.L_14:
        /*001c*/ 	.word	0x00000000
        /*0020*/ 	.short	0x0002
        /*0022*/ 	.short	0x0010
        /*0024*/ 	.byte	0x00, 0xf0, 0x11, 0x00


	//----- nvinfo : EIATTR_KPARAM_INFO
	.align		4
.L_15:
        /*0028*/ 	.byte	0x04, 0x17
        /*002a*/ 	.short	(.L_17 - .L_16)
.L_16:
        /*002c*/ 	.word	0x00000000
        /*0030*/ 	.short	0x0001
        /*0032*/ 	.short	0x0008
        /*0034*/ 	.byte	0x00, 0xf5, 0x21, 0x00


	//----- nvinfo : EIATTR_KPARAM_INFO
	.align		4
.L_17:
        /*0038*/ 	.byte	0x04, 0x17
        /*003a*/ 	.short	(.L_19 - .L_18)
.L_18:
        /*003c*/ 	.word	0x00000000
        /*0040*/ 	.short	0x0000
        /*0042*/ 	.short	0x0000
        /*0044*/ 	.byte	0x00, 0xf5, 0x21, 0x00


	//----- nvinfo : EIATTR_SPARSE_MMA_MASK
	.align		4
.L_19:
        /*0048*/ 	.byte	0x03, 0x50
        /*004a*/ 	.short	0x0000


	//----- nvinfo : EIATTR_MAXREG_COUNT
	.align		4
        /*004c*/ 	.byte	0x03, 0x1b
        /*004e*/ 	.short	0x00ff


	//----- nvinfo : EIATTR_EXTERNS
	.align		4
        /*0050*/ 	.byte	0x04, 0x0f
        /*0052*/ 	.short	(.L_21 - .L_20)


	//   ....[0]....
	.align		4
.L_20:
        /*0054*/ 	.word	index@(malloc)


	//----- nvinfo : EIATTR_MERCURY_ISA_VERSION
	.align		4
.L_21:
        /*0058*/ 	.byte	0x03, 0x5f
        /*005a*/ 	.short	0x0101


	//----- nvinfo : EIATTR_VRC_CTA_INIT_COUNT
	.align		4
        /*005c*/ 	.byte	0x02, 0x4a
	.zero		1
	.zero		1


	//----- nvinfo : EIATTR_SYSCALL_OFFSETS
	.align		4
        /*0060*/ 	.byte	0x04, 0x46
        /*0062*/ 	.short	(.L_23 - .L_22)


	//   ....[0]....
.L_22:
        /*0064*/ 	.word	0x00000110


	//----- nvinfo : EIATTR_EXIT_INSTR_OFFSETS
	.align		4
.L_23:
        /*0068*/ 	.byte	0x04, 0x1c
        /*006a*/ 	.short	(.L_25 - .L_24)


	//   ....[0]....
.L_24:
        /*006c*/ 	.word	0x00000150


	//   ....[1]....
        /*0070*/ 	.word	0x00000900


	//   ....[2]....
        /*0074*/ 	.word	0x00002000


	//----- nvinfo : EIATTR_CRS_STACK_SIZE
	.align		4
.L_25:
        /*0078*/ 	.byte	0x04, 0x1e
        /*007a*/ 	.short	(.L_27 - .L_26)
.L_26:
        /*007c*/ 	.word	0x00000000


	//----- nvinfo : EIATTR_CBANK_PARAM_SIZE
	.align		4
.L_27:
        /*0080*/ 	.byte	0x03, 0x19
        /*0082*/ 	.short	0x0018


	//----- nvinfo : EIATTR_PARAM_CBANK
	.align		4
        /*0084*/ 	.byte	0x04, 0x0a
        /*0086*/ 	.short	(.L_29 - .L_28)
	.align		4
.L_28:
        /*0088*/ 	.word	index@(.nv.constant0._Z14edgeGenerationPfS_ii)
        /*008c*/ 	.short	0x0380
        /*008e*/ 	.short	0x0018


	//----- nvinfo : EIATTR_SW_WAR
	.align		4
.L_29:
        /*0090*/ 	.byte	0x04, 0x36
        /*0092*/ 	.short	(.L_31 - .L_30)
.L_30:
        /*0094*/ 	.word	0x00000008
.L_31:


//--------------------- .nv.callgraph             --------------------------
	.section	.nv.callgraph,"",@"SHT_CUDA_CALLGRAPH"
	.align	4
	.sectionentsize	8
	.align		4
        /*0000*/ 	.word	0x00000000
	.align		4
        /*0004*/ 	.word	0xffffffff
	.align		4
        /*0008*/ 	.word	index@(_Z14edgeGenerationPfS_ii)
	.align		4
        /*000c*/ 	.word	index@(malloc)
	.align		4
        /*0010*/ 	.word	0x00000000
	.align		4
        /*0014*/ 	.word	0xfffffffe
	.align		4
        /*0018*/ 	.word	0x00000000
	.align		4
        /*001c*/ 	.word	0xfffffffd
	.align		4
        /*0020*/ 	.word	0x00000000
	.align		4
        /*0024*/ 	.word	0xfffffffc


//--------------------- .nv.constant4             --------------------------
	.section	.nv.constant4,"a",@progbits
	.align	8
	.align		8
.nv.constant4:
        /*0000*/ 	.dword	malloc


//--------------------- .text._Z14edgeGenerationPfS_ii --------------------------
	.section	.text._Z14edgeGenerationPfS_ii,"ax",@progbits
	.align	128
        .global         _Z14edgeGenerationPfS_ii
        .type           _Z14edgeGenerationPfS_ii,@function
        .size           _Z14edgeGenerationPfS_ii,(.L_x_36 - _Z14edgeGenerationPfS_ii)
        .other          _Z14edgeGenerationPfS_ii,@"STO_CUDA_ENTRY STV_DEFAULT"
_Z14edgeGenerationPfS_ii:
.text._Z14edgeGenerationPfS_ii:
[----:B------:R-:W0:Y:S01]  /*0000*/  LDC R1, c[0x0][0x37c] ;  /* 0x0000df00ff017b82 */ /* 0x000e220000000800 */
[----:B------:R-:W1:Y:S01]  /*0010*/  S2R R17, SR_TID.X ;  /* 0x0000000000117919 */ /* 0x000e620000002100 */
[----:B------:R-:W2:Y:S06]  /*0020*/  LDCU UR4, c[0x0][0x390] ;  /* 0x00007200ff0477ac */ /* 0x000eac0008000800 */
[----:B------:R-:W1:Y:S01]  /*0030*/  S2UR UR6, SR_CTAID.X ;  /* 0x00000000000679c3 */ /* 0x000e620000002500 */
[----:B------:R-:W-:-:S07]  /*0040*/  MOV R0, 0x0 ;  /* 0x0000000000007802 */ /* 0x000fce0000000f00 */
[----:B------:R-:W1:Y:S01]  /*0050*/  LDC R16, c[0x0][0x360] ;  /* 0x0000d800ff107b82 */ /* 0x000e620000000800 */
[----:B------:R-:W3:Y:S07]  /*0060*/  LDCU UR7, c[0x0][0x370] ;  /* 0x00006e00ff0777ac */ /* 0x000eee0008000800 */
[----:B------:R4:W0:Y:S01]  /*0070*/  LDC.64 R2, c[0x4][R0] ;  /* 0x0100000000027b82 */ /* 0x0008220000000a00 */
[----:B--2---:R-:W-:-:S06]  /*0080*/  UIMAD.WIDE UR4, UR4, 0x4, URZ ;  /* 0x00000004040478a5 */ /* 0x004fcc000f8e02ff */
[----:B------:R-:W-:Y:S02]  /*0090*/  IMAD.U32 R7, RZ, RZ, UR5 ;  /* 0x00000005ff077e24 */ /* 0x000fe4000f8e00ff */
[----:B------:R-:W-:Y:S02]  /*00a0*/  IMAD.U32 R5, RZ, RZ, UR5 ;  /* 0x00000005ff057e24 */ /* 0x000fe4000f8e00ff */
[----:B------:R-:W-:Y:S02]  /*00b0*/  IMAD.U32 R4, RZ, RZ, UR4 ;  /* 0x00000004ff047e24 */ /* 0x000fe4000f8e00ff */
[----:B------:R-:W-:Y:S02]  /*00c0*/  IMAD.U32 R6, RZ, RZ, UR4 ;  /* 0x00000004ff067e24 */ /* 0x000fe4000f8e00ff */
[----:B------:R-:W-:Y:S02]  /*00d0*/  IMAD.MOV.U32 R5, RZ, RZ, R7 ;  /* 0x000000ffff057224 */ /* 0x000fe400078e0007 */
[----:B-1----:R-:W-:-:S02]  /*00e0*/  IMAD R17, R16, UR6, R17 ;  /* 0x0000000610117c24 */ /* 0x002fc4000f8e0211 */
[----:B---34-:R-:W-:-:S07]  /*00f0*/  IMAD R16, R16, UR7, RZ ;  /* 0x0000000710107c24 */ /* 0x018fce000f8e02ff */
[----:B------:R-:W-:-:S07]  /*0100*/  LEPC R20, `(.L_x_0) ;  /* 0x000000001014794e */ /* 0x000fce0000000000 */
[----:B0-----:R-:W-:Y:S05]  /*0110*/  CALL.ABS.NOINC R2 ;  /* 0x0000000002007343 */ /* 0x001fea0003c00000 */
.L_x_0:
[----:B------:R-:W0:Y:S02]  /*0120*/  LDC R6, c[0x0][0x394] ;  /* 0x0000e500ff067b82 */ /* 0x000e240000000800 */
[----:B0-----:R-:W-:-:S04]  /*0130*/  ISETP.GE.AND P0, PT, R6, 0x1, PT ;  /* 0x000000010600780c */ /* 0x001fc80003f06270 */
[----:B------:R-:W-:-:S13]  /*0140*/  ISETP.GE.OR P0, PT, R17, R6, !P0 ;  /* 0x000000061100720c */ /* 0x000fda0004706670 */
[----:B------:R-:W-:Y:S05]  /*0150*/  @P0 EXIT ;  /* 0x000000000000094d */ /* 0x000fea0003800000 */
[----:B------:R-:W0:Y:S08]  /*0160*/  LDC R3, c[0x0][0x390] ;  /* 0x0000e400ff037b82 */ /* 0x000e300000000800 */
[----:B------:R-:W1:Y:S01]  /*0170*/  LDC.64 R18, c[0x0][0x358] ;  /* 0x0000d600ff127b82 */ /* 0x000e620000000a00 */
[----:B0-----:R-:W-:-:S13]  /*0180*/  ISETP.GT.AND P0, PT, R3, RZ, PT ;  /* 0x000000ff0300720c */ /* 0x001fda0003f04270 */
[----:B-1----:R-:W-:Y:S05]  /*0190*/  @P0 BRA `(.L_x_1) ;  /* 0x0000000400dc0947 */ /* 0x002fea0003800000 */
[----:B------:R-:W-:Y:S01]  /*01a0*/  IMAD.MOV.U32 R0, RZ, RZ, 0x3f000000 ;  /* 0x3f000000ff007424 */ /* 0x000fe200078e00ff */
[----:B------:R-:W-:Y:S01]  /*01b0*/  LOP3.LUT R4, R6, 0x7ffffffc, RZ, 0xc0, !PT ;  /* 0x7ffffffc06047812 */ /* 0x000fe200078ec0ff */
[----:B------:R-:W-:-:S04]  /*01c0*/  IMAD.MOV.U32 R3, RZ, RZ, 0x437c0000 ;  /* 0x437c0000ff037424 */ /* 0x000fc800078e00ff */
[----:B------:R-:W-:-:S04]  /*01d0*/  FFMA.RM R0, R0, R3, 12582913 ;  /* 0x4b40000100007423 */ /* 0x000fc80000004003 */
[C---:B------:R-:W-:Y:S01]  /*01e0*/  FADD R2, R0.reuse, -12583039 ;  /* 0xcb40007f00027421 */ /* 0x040fe20000000000 */
[----:B------:R-:W-:-:S03]  /*01f0*/  IMAD.SHL.U32 R0, R0, 0x800000, RZ ;  /* 0x0080000000007824 */ /* 0x000fc600078e00ff */
[----:B------:R-:W-:-:S04]  /*0200*/  FADD R2, RZ, -R2 ;  /* 0x80000002ff027221 */ /* 0x000fc80000000000 */
[----:B------:R-:W-:-:S04]  /*0210*/  FADD R2, RZ, R2 ;  /* 0x00000002ff027221 */ /* 0x000fc80000000000 */
[----:B------:R-:W0:Y:S02]  /*0220*/  MUFU.EX2 R3, R2 ;  /* 0x0000000200037308 */ /* 0x000e240000000800 */
[----:B0-----:R-:W-:-:S04]  /*0230*/  FMUL R0, R0, R3 ;  /* 0x0000000300007220 */ /* 0x001fc80000400000 */
[----:B------:R-:W-:-:S05]  /*0240*/  VIADD R3, R0, 0x1800000 ;  /* 0x0180000000037836 */ /* 0x000fca0000000000 */
[----:B------:R-:W-:-:S04]  /*0250*/  LOP3.LUT R3, R3, 0x7f800000, RZ, 0xc0, !PT ;  /* 0x7f80000003037812 */ /* 0x000fc800078ec0ff */
[----:B------:R-:W-:Y:S02]  /*0260*/  ISETP.GT.U32.AND P0, PT, R3, 0x1ffffff, PT ;  /* 0x01ffffff0300780c */ /* 0x000fe40003f04070 */
[----:B------:R-:W-:-:S11]  /*0270*/  LOP3.LUT R3, R6, 0x3, RZ, 0xc0, !PT ;  /* 0x0000000306037812 */ /* 0x000fd600078ec0ff */
[----:B------:R-:W-:Y:S05]  /*0280*/  @P0 BRA `(.L_x_2) ;  /* 0x00000000000c0947 */ /* 0x000fea0003800000 */
[----:B------:R-:W-:-:S07]  /*0290*/  MOV R10, 0x2b0 ;  /* 0x000002b0000a7802 */ /* 0x000fce0000000f00 */
[----:B------:R-:W-:Y:S05]  /*02a0*/  CALL.REL.NOINC `($__internal_0_$__cuda_sm20_rcp_rn_f32_slowpath) ;  /* 0x0000001c00587944 */ /* 0x000fea0003c00000 */
[----:B------:R-:W-:Y:S05]  /*02b0*/  BRA `(.L_x_3) ;  /* 0x0000000000107947 */ /* 0x000fea0003800000 */
.L_x_2:
[----:B------:R-:W0:Y:S02]  /*02c0*/  MUFU.RCP R5, R0 ;  /* 0x0000000000057308 */ /* 0x000e240000001000 */
[----:B0-----:R-:W-:-:S04]  /*02d0*/  FFMA R2, R0, R5, -1 ;  /* 0xbf80000000027423 */ /* 0x001fc80000000005 */
[----:B------:R-:W-:-:S04]  /*02e0*/  FADD.FTZ R2, -R2, -RZ ;  /* 0x800000ff02027221 */ /* 0x000fc80000010100 */
[----:B------:R-:W-:-:S07]  /*02f0*/  FFMA R0, R5, R2, R5 ;  /* 0x0000000205007223 */ /* 0x000fce0000000005 */
.L_x_3:
[----:B0-----:R-:W0:Y:S01]  /*0300*/  LDCU UR4, c[0x0][0x394] ;  /* 0x00007280ff0477ac */ /* 0x001e220008000800 */
[----:B------:R-:W1:Y:S01]  /*0310*/  LDC.64 R6, c[0x0][0x380] ;  /* 0x0000e000ff067b82 */ /* 0x000e620000000a00 */
[----:B------:R-:W-:Y:S01]  /*0320*/  IMAD.MOV.U32 R11, RZ, RZ, RZ ;  /* 0x000000ffff0b7224 */ /* 0x000fe200078e00ff */
[----:B0-----:R-:W-:Y:S02]  /*0330*/  UISETP.GE.U32.AND UP0, UPT, UR4, 0x4, UPT ;  /* 0x000000040400788c */ /* 0x001fe4000bf06070 */
[----:B------:R-:W-:-:S04]  /*0340*/  IMAD R2, R17, UR4, RZ ;  /* 0x0000000411027c24 */ /* 0x000fc8000f8e02ff */
[----:B------:R-:W-:-:S04]  /*0350*/  IMAD.IADD R5, R2, 0x1, R17 ;  /* 0x0000000102057824 */ /* 0x000fc800078e0211 */
[----:B-1----:R-:W-:Y:S01]  /*0360*/  IMAD.WIDE R6, R5, 0x4, R6 ;  /* 0x0000000405067825 */ /* 0x002fe200078e0206 */
[----:B------:R-:W-:Y:S06]  /*0370*/  BRA.U !UP0, `(.L_x_4) ;  /* 0x0000000108bc7547 */ /* 0x000fec000b800000 */
[----:B------:R-:W-:Y:S01]  /*0380*/  BSSY.RECONVERGENT B0, `(.L_x_5) ;  /* 0x000002d000007945 */ /* 0x000fe20003800200 */
[----:B------:R-:W-:Y:S01]  /*0390*/  SHF.R.S32.HI R14, RZ, 0x1f, R2 ;  /* 0x0000001fff0e7819 */ /* 0x000fe20000011402 */
[----:B------:R-:W-:-:S07]  /*03a0*/  IMAD.MOV.U32 R5, RZ, RZ, RZ ;  /* 0x000000ffff057224 */ /* 0x000fce00078e00ff */
.L_x_6:
[----:B------:R-:W-:Y:S01]  /*03b0*/  ISETP.NE.AND P3, PT, R17, R5, PT ;  /* 0x000000051100720c */ /* 0x000fe20003f65270 */
[C---:B------:R-:W-:Y:S01]  /*03c0*/  VIADD R10, R5.reuse, 0x1 ;  /* 0x00000001050a7836 */ /* 0x040fe20000000000 */
[----:B------:R-:W0:Y:S01]  /*03d0*/  LDCU.64 UR4, c[0x0][0x380] ;  /* 0x00007000ff0477ac */ /* 0x000e220008000a00 */
[----:B------:R-:W-:-:S03]  /*03e0*/  VIADD R12, R5, 0x2 ;  /* 0x00000002050c7836 */ /* 0x000fc60000000000 */
[----:B------:R-:W-:Y:S01]  /*03f0*/  ISETP.NE.AND P2, PT, R17, R10, PT ;  /* 0x0000000a1100720c */ /* 0x000fe20003f45270 */
[----:B------:R-:W-:Y:S01]  /*0400*/  VIADD R10, R5, 0x3 ;  /* 0x00000003050a7836 */ /* 0x000fe20000000000 */
[C---:B------:R-:W-:Y:S02]  /*0410*/  ISETP.NE.AND P1, PT, R17.reuse, R12, PT ;  /* 0x0000000c1100720c */ /* 0x040fe40003f25270 */
[C---:B------:R-:W-:Y:S02]  /*0420*/  IADD3 R12, P4, PT, R2.reuse, R5, RZ ;  /* 0x00000005020c7210 */ /* 0x040fe40007f9e0ff */
[----:B------:R-:W-:Y:S01]  /*0430*/  ISETP.NE.AND P0, PT, R17, R10, PT ;  /* 0x0000000a1100720c */ /* 0x000fe20003f05270 */
[----:B------:R-:W1:Y:S01]  /*0440*/  @P3 LDC.64 R8, c[0x0][0x380] ;  /* 0x0000e000ff083b82 */ /* 0x000e620000000a00 */
[----:B------:R-:W-:Y:S01]  /*0450*/  @P3 IMAD.IADD R11, R2, 0x1, R5 ;  /* 0x00000001020b3824 */ /* 0x000fe200078e0205 */
[----:B------:R-:W-:Y:S02]  /*0460*/  @P3 R2UR UR6, R18 ;  /* 0x00000000120632ca */ /* 0x000fe400000e0000 */
[----:B------:R-:W-:-:S02]  /*0470*/  @P3 R2UR UR7, R19 ;  /* 0x00000000130732ca */ /* 0x000fc400000e0000 */
[C---:B------:R-:W-:Y:S02]  /*0480*/  @!P3 R2UR UR8, R18.reuse ;  /* 0x000000001208b2ca */ /* 0x040fe400000e0000 */
[C---:B------:R-:W-:Y:S02]  /*0490*/  @!P3 R2UR UR9, R19.reuse ;  /* 0x000000001309b2ca */ /* 0x040fe400000e0000 */
[C---:B------:R-:W-:Y:S02]  /*04a0*/  @P2 R2UR UR10, R18.reuse ;  /* 0x00000000120a22ca */ /* 0x040fe400000e0000 */
[C---:B------:R-:W-:Y:S02]  /*04b0*/  @P2 R2UR UR11, R19.reuse ;  /* 0x00000000130b22ca */ /* 0x040fe400000e0000 */
[----:B------:R-:W-:Y:S02]  /*04c0*/  @!P2 R2UR UR12, R18 ;  /* 0x00000000120ca2ca */ /* 0x000fe400000e0000 */
[----:B------:R-:W-:-:S02]  /*04d0*/  @!P2 R2UR UR13, R19 ;  /* 0x00000000130da2ca */ /* 0x000fc400000e0000 */
[C---:B------:R-:W-:Y:S02]  /*04e0*/  @P1 R2UR UR14, R18.reuse ;  /* 0x00000000120e12ca */ /* 0x040fe400000e0000 */
[----:B------:R-:W-:Y:S02]  /*04f0*/  @P1 R2UR UR15, R19 ;  /* 0x00000000130f12ca */ /* 0x000fe400000e0000 */
[----:B------:R-:W-:Y:S01]  /*0500*/  @!P1 R2UR UR16, R18 ;  /* 0x00000000121092ca */ /* 0x000fe200000e0000 */
[----:B-1----:R-:W-:Y:S01]  /*0510*/  @P3 IMAD.WIDE R8, R11, 0x4, R8 ;  /* 0x000000040b083825 */ /* 0x002fe200078e0208 */
[----:B------:R-:W-:Y:S02]  /*0520*/  LEA.HI.X.SX32 R11, R5, R14, 0x1, P4 ;  /* 0x0000000e050b7211 */ /* 0x000fe400020f0eff */
[----:B------:R-:W-:Y:S01]  /*0530*/  @!P1 R2UR UR17, R19 ;  /* 0x00000000131192ca */ /* 0x000fe200000e0000 */
[----:B------:R-:W-:Y:S01]  /*0540*/  VIADD R5, R5, 0x4 ;  /* 0x0000000405057836 */ /* 0x000fe20000000000 */
[----:B0-----:R-:W-:Y:S01]  /*0550*/  LEA R10, P4, R12, UR4, 0x2 ;  /* 0x000000040c0a7c11 */ /* 0x001fe2000f8810ff */
[----:B------:R0:W-:Y:S01]  /*0560*/  @P3 STG.E desc[UR6][R8.64], R0 ;  /* 0x0000000008003986 */ /* 0x0001e2000c101906 */
[----:B------:R-:W-:-:S02]  /*0570*/  @P0 R2UR UR18, R18 ;  /* 0x00000000121202ca */ /* 0x000fc400000e0000 */
[C---:B------:R-:W-:Y:S01]  /*0580*/  @P0 R2UR UR19, R19.reuse ;  /* 0x00000000131302ca */ /* 0x040fe200000e0000 */
[----:B------:R0:W-:Y:S01]  /*0590*/  @!P3 STG.E desc[UR8][R6.64], RZ ;  /* 0x000000ff0600b986 */ /* 0x0001e2000c101908 */
[----:B------:R-:W-:Y:S02]  /*05a0*/  @!P0 R2UR UR20, R18 ;  /* 0x00000000121482ca */ /* 0x000fe400000e0000 */
[----:B------:R-:W-:Y:S02]  /*05b0*/  @!P0 R2UR UR21, R19 ;  /* 0x00000000131582ca */ /* 0x000fe400000e0000 */
[----:B------:R-:W-:-:S05]  /*05c0*/  LEA.HI.X R11, R12, UR5, R11, 0x2, P4 ;  /* 0x000000050c0b7c11 */ /* 0x000fca000a0f140b */
[----:B------:R0:W-:Y:S04]  /*05d0*/  @P2 STG.E desc[UR10][R10.64+0x4], R0 ;  /* 0x000004000a002986 */ /* 0x0001e8000c10190a */
[----:B------:R0:W-:Y:S04]  /*05e0*/  @!P2 STG.E desc[UR12][R6.64], RZ ;  /* 0x000000ff0600a986 */ /* 0x0001e8000c10190c */
[----:B------:R0:W-:Y:S04]  /*05f0*/  @P1 STG.E desc[UR14][R10.64+0x8], R0 ;  /* 0x000008000a001986 */ /* 0x0001e8000c10190e */
[----:B------:R0:W-:Y:S04]  /*0600*/  @!P1 STG.E desc[UR16][R6.64], RZ ;  /* 0x000000ff06009986 */ /* 0x0001e8000c101910 */
[----:B------:R0:W-:Y:S04]  /*0610*/  @P0 STG.E desc[UR18][R10.64+0xc], R0 ;  /* 0x00000c000a000986 */ /* 0x0001e8000c101912 */
[----:B------:R0:W-:Y:S01]  /*0620*/  @!P0 STG.E desc[UR20][R6.64], RZ ;  /* 0x000000ff06008986 */ /* 0x0001e2000c101914 */
[----:B------:R-:W-:-:S13]  /*0630*/  ISETP.NE.AND P0, PT, R5, R4, PT ;  /* 0x000000040500720c */ /* 0x000fda0003f05270 */
[----:B0-----:R-:W-:Y:S05]  /*0640*/  @P0 BRA `(.L_x_6) ;  /* 0xfffffffc00580947 */ /* 0x001fea000383ffff */
[----:B------:R-:W-:Y:S05]  /*0650*/  BSYNC.RECONVERGENT B0 ;  /* 0x0000000000007941 */ /* 0x000fea0003800200 */
.L_x_5:
[----:B------:R-:W-:-:S07]  /*0660*/  IMAD.MOV.U32 R11, RZ, RZ, R4 ;  /* 0x000000ffff0b7224 */ /* 0x000fce00078e0004 */
.L_x_4:
[----:B------:R-:W-:-:S13]  /*0670*/  ISETP.NE.AND P0, PT, R3, RZ, PT ;  /* 0x000000ff0300720c */ /* 0x000fda0003f05270 */
[----:B------:R-:W-:Y:S05]  /*0680*/  @!P0 BRA `(.L_x_7) ;  /* 0x00000000008c8947 */ /* 0x000fea0003800000 */
[----:B------:R-:W-:-:S13]  /*0690*/  ISETP.NE.AND P0, PT, R17, R11, PT ;  /* 0x0000000b1100720c */ /* 0x000fda0003f05270 */
[----:B------:R-:W0:Y:S01]  /*06a0*/  @P0 LDC.64 R8, c[0x0][0x380] ;  /* 0x0000e000ff080b82 */ /* 0x000e220000000a00 */
[----:B------:R-:W-:Y:S01]  /*06b0*/  @P0 R2UR UR4, R18 ;  /* 0x00000000120402ca */ /* 0x000fe200000e0000 */
[----:B------:R-:W-:Y:S01]  /*06c0*/  @P0 IMAD.IADD R5, R2, 0x1, R11 ;  /* 0x0000000102050824 */ /* 0x000fe200078e020b */
[C---:B------:R-:W-:Y:S02]  /*06d0*/  @P0 R2UR UR5, R19.reuse ;  /* 0x00000000130502ca */ /* 0x040fe400000e0000 */
[----:B------:R-:W-:Y:S02]  /*06e0*/  @!P0 R2UR UR6, R18 ;  /* 0x00000000120682ca */ /* 0x000fe400000e0000 */
[----:B------:R-:W-:Y:S01]  /*06f0*/  @!P0 R2UR UR7, R19 ;  /* 0x00000000130782ca */ /* 0x000fe200000e0000 */
[----:B0-----:R-:W-:-:S08]  /*0700*/  @P0 IMAD.WIDE R8, R5, 0x4, R8 ;  /* 0x0000000405080825 */ /* 0x001fd000078e0208 */
[----:B------:R0:W-:Y:S04]  /*0710*/  @P0 STG.E desc[UR4][R8.64], R0 ;  /* 0x0000000008000986 */ /* 0x0001e8000c101904 */
[----:B------:R0:W-:Y:S01]  /*0720*/  @!P0 STG.E desc[UR6][R6.64], RZ ;  /* 0x000000ff06008986 */ /* 0x0001e2000c101906 */
[----:B------:R-:W-:-:S13]  /*0730*/  ISETP.NE.AND P0, PT, R3, 0x1, PT ;  /* 0x000000010300780c */ /* 0x000fda0003f05270 */
[----:B0-----:R-:W-:Y:S05]  /*0740*/  @!P0 BRA `(.L_x_7) ;  /* 0x00000000005c8947 */ /* 0x001fea0003800000 */
[----:B------:R-:W-:Y:S01]  /*0750*/  VIADD R8, R11, 0x1 ;  /* 0x000000010b087836 */ /* 0x000fe20000000000 */
[----:B------:R-:W0:Y:S01]  /*0760*/  LDCU.64 UR4, c[0x0][0x380] ;  /* 0x00007000ff0477ac */ /* 0x000e220008000a00 */
[----:B------:R-:W-:-:S03]  /*0770*/  IADD3 R5, P1, PT, R2, R11, RZ ;  /* 0x0000000b02057210 */ /* 0x000fc60007f3e0ff */
[----:B------:R-:W-:Y:S02]  /*0780*/  ISETP.NE.AND P0, PT, R17, R8, PT ;  /* 0x000000081100720c */ /* 0x000fe40003f05270 */
[----:B------:R-:W-:-:S11]  /*0790*/  LEA.HI.X.SX32 R2, R2, RZ, 0x1, P1 ;  /* 0x000000ff02027211 */ /* 0x000fd600008f0eff */
[C---:B------:R-:W-:Y:S02]  /*07a0*/  @P0 R2UR UR6, R18.reuse ;  /* 0x00000000120602ca */ /* 0x040fe400000e0000 */
[C---:B------:R-:W-:Y:S02]  /*07b0*/  @P0 R2UR UR7, R19.reuse ;  /* 0x00000000130702ca */ /* 0x040fe400000e0000 */
[----:B------:R-:W-:Y:S02]  /*07c0*/  @!P0 R2UR UR8, R18 ;  /* 0x00000000120882ca */ /* 0x000fe400000e0000 */
[----:B------:R-:W-:Y:S02]  /*07d0*/  @!P0 R2UR UR9, R19 ;  /* 0x00000000130982ca */ /* 0x000fe400000e0000 */
[----:B0-----:R-:W-:-:S04]  /*07e0*/  LEA R8, P1, R5, UR4, 0x2 ;  /* 0x0000000405087c11 */ /* 0x001fc8000f8210ff */
[----:B------:R-:W-:-:S05]  /*07f0*/  LEA.HI.X R9, R5, UR5, R2, 0x2, P1 ;  /* 0x0000000505097c11 */ /* 0x000fca00088f1402 */
[----:B------:R0:W-:Y:S04]  /*0800*/  @P0 STG.E desc[UR6][R8.64+0x4], R0 ;  /* 0x0000040008000986 */ /* 0x0001e8000c101906 */
[----:B------:R0:W-:Y:S01]  /*0810*/  @!P0 STG.E desc[UR8][R6.64], RZ ;  /* 0x000000ff06008986 */ /* 0x0001e2000c101908 */
[----:B------:R-:W-:-:S13]  /*0820*/  ISETP.NE.AND P0, PT, R3, 0x2, PT ;  /* 0x000000020300780c */ /* 0x000fda0003f05270 */
[----:B0-----:R-:W-:Y:S05]  /*0830*/  @!P0 BRA `(.L_x_7) ;  /* 0x0000000000208947 */ /* 0x001fea0003800000 */
[----:B------:R-:W-:-:S05]  /*0840*/  VIADD R2, R11, 0x2 ;  /* 0x000000020b027836 */ /* 0x000fca0000000000 */
[----:B------:R-:W-:-:S13]  /*0850*/  ISETP.NE.AND P0, PT, R17, R2, PT ;  /* 0x000000021100720c */ /* 0x000fda0003f05270 */
[C---:B------:R-:W-:Y:S02]  /*0860*/  @P0 R2UR UR4, R18.reuse ;  /* 0x00000000120402ca */ /* 0x040fe400000e0000 */
[C---:B------:R-:W-:Y:S02]  /*0870*/  @P0 R2UR UR5, R19.reuse ;  /* 0x00000000130502ca */ /* 0x040fe400000e0000 */
[----:B------:R-:W-:Y:S02]  /*0880*/  @!P0 R2UR UR6, R18 ;  /* 0x00000000120682ca */ /* 0x000fe400000e0000 */
[----:B------:R-:W-:-:S09]  /*0890*/  @!P0 R2UR UR7, R19 ;  /* 0x00000000130782ca */ /* 0x000fd200000e0000 */
[----:B------:R0:W-:Y:S04]  /*08a0*/  @P0 STG.E desc[UR4][R8.64+0x8], R0 ;  /* 0x0000080008000986 */ /* 0x0001e8000c101904 */
[----:B------:R0:W-:Y:S02]  /*08b0*/  @!P0 STG.E desc[UR6][R6.64], RZ ;  /* 0x000000ff06008986 */ /* 0x0001e4000c101906 */
.L_x_7:
[----:B------:R-:W1:Y:S01]  /*08c0*/  LDCU UR4, c[0x0][0x394] ;  /* 0x00007280ff0477ac */ /* 0x000e620008000800 */
[----:B------:R-:W-:-:S05]  /*08d0*/  IMAD.IADD R17, R16, 0x1, R17 ;  /* 0x0000000110117824 */ /* 0x000fca00078e0211 */
[----:B-1----:R-:W-:-:S13]  /*08e0*/  ISETP.GE.AND P0, PT, R17, UR4, PT ;  /* 0x0000000411007c0c */ /* 0x002fda000bf06270 */
[----:B------:R-:W-:Y:S05]  /*08f0*/  @!P0 BRA `(.L_x_3) ;  /* 0xfffffff800808947 */ /* 0x000fea000383ffff */
[----:B------:R-:W-:Y:S05]  /*0900*/  EXIT ;  /* 0x000000000000794d */ /* 0x000fea0003800000 */
.L_x_1:
[----:B------:R-:W0:Y:S01]  /*0910*/  LDCU.64 UR4, c[0x0][0x388] ;  /* 0x00007100ff0477ac */ /* 0x000e220008000a00 */
[C---:B------:R-:W-:Y:S02]  /*0920*/  LOP3.LUT R22, R3.reuse, 0xf, RZ, 0xc0, !PT ;  /* 0x0000000f03167812 */ /* 0x040fe400078ec0ff */
[C---:B------:R-:W-:Y:S02]  /*0930*/  LOP3.LUT R21, R3.reuse, 0x7, RZ, 0xc0, !PT ;  /* 0x0000000703157812 */ /* 0x040fe400078ec0ff */
[C---:B------:R-:W-:Y:S02]  /*0940*/  LOP3.LUT R20, R3.reuse, 0x3, RZ, 0xc0, !PT ;  /* 0x0000000303147812 */ /* 0x040fe400078ec0ff */
[----:B------:R-:W-:Y:S01]  /*0950*/  LOP3.LUT R3, R3, 0x7ffffff0, RZ, 0xc0, !PT ;  /* 0x7ffffff003037812 */ /* 0x000fe200078ec0ff */
[----:B0-----:R-:W-:-:S04]  /*0960*/  UIADD3 UR4, UP0, UPT, UR4, 0x8, URZ ;  /* 0x0000000804047890 */ /* 0x001fc8000ff1e0ff */
[----:B------:R-:W-:Y:S02]  /*0970*/  UIADD3.X UR5, UPT, UPT, URZ, UR5, URZ, UP0, !UPT ;  /* 0x00000005ff057290 */ /* 0x000fe400087fe4ff */
[----:B------:R-:W-:-:S04]  /*0980*/  IMAD.U32 R6, RZ, RZ, UR4 ;  /* 0x00000004ff067e24 */ /* 0x000fc8000f8e00ff */
[----:B------:R-:W-:-:S07]  /*0990*/  IMAD.U32 R7, RZ, RZ, UR5 ;  /* 0x00000005ff077e24 */ /* 0x000fce000f8e00ff */
.L_x_28:
[----:B------:R-:W-:Y:S01]  /*09a0*/  BSSY.RECONVERGENT B1, `(.L_x_8) ;  /* 0x0000162000017945 */ /* 0x000fe20003800200 */
[----:B01----:R-:W-:-:S07]  /*09b0*/  IMAD.MOV.U32 R8, RZ, RZ, RZ ;  /* 0x000000ffff087224 */ /* 0x003fce00078e00ff */
.L_x_27:
[----:B------:R-:W-:Y:S01]  /*09c0*/  ISETP.NE.AND P0, PT, R17, R8, PT ;  /* 0x000000081100720c */ /* 0x000fe20003f05270 */
[----:B------:R-:W-:-:S12]  /*09d0*/  BSSY.RECONVERGENT B0, `(.L_x_9) ;  /* 0x000015a000007945 */ /* 0x000fd80003800200 */
[----:B01----:R-:W-:Y:S05]  /*09e0*/  @!P0 BRA `(.L_x_10) ;  /* 0x0000001400448947 */ /* 0x003fea0003800000 */
[----:B------:R-:W0:Y:S01]  /*09f0*/  LDC R25, c[0x0][0x390] ;  /* 0x0000e400ff197b82 */ /* 0x000e220000000800 */
[----:B------:R-:W-:Y:S01]  /*0a00*/  IMAD.MOV.U32 R23, RZ, RZ, RZ ;  /* 0x000000ffff177224 */ /* 0x000fe200078e00ff */
[----:B0-----:R-:W-:Y:S01]  /*0a10*/  ISETP.GE.U32.AND P0, PT, R25, 0x4, PT ;  /* 0x000000041900780c */ /* 0x001fe20003f06070 */
[----:B------:R-:W-:-:S12]  /*0a20*/  IMAD R9, R8, R25, RZ ;  /* 0x0000001908097224 */ /* 0x000fd800078e02ff */
[----:B------:R-:W-:Y:S05]  /*0a30*/  @!P0 BRA `(.L_x_11) ;  /* 0x0000000400688947 */ /* 0x000fea0003800000 */
[----:B------:R-:W-:Y:S01]  /*0a40*/  IADD3 R0, P0, PT, R4, 0x8, RZ ;  /* 0x0000000804007810 */ /* 0x000fe20007f1e0ff */
[----:B------:R-:W-:Y:S01]  /*0a50*/  BSSY.RECONVERGENT B2, `(.L_x_11) ;  /* 0x0000058000027945 */ /* 0x000fe20003800200 */
[----:B------:R-:W-:Y:S01]  /*0a60*/  LOP3.LUT R23, R25, 0x7ffffffc, RZ, 0xc0, !PT ;  /* 0x7ffffffc19177812 */ /* 0x000fe200078ec0ff */
[----:B------:R-:W-:-:S04]  /*0a70*/  IMAD.WIDE.U32 R12, R9, 0x4, R6 ;  /* 0x00000004090c7825 */ /* 0x000fc800078e0006 */
[----:B------:R-:W-:Y:S02]  /*0a80*/  IMAD R25, R17, R25, RZ ;  /* 0x0000001911197224 */ /* 0x000fe400078e02ff */
[----:B------:R-:W-:Y:S02]  /*0a90*/  IMAD.MOV.U32 R2, RZ, RZ, RZ ;  /* 0x000000ffff027224 */ /* 0x000fe400078e00ff */
[----:B------:R-:W-:Y:S02]  /*0aa0*/  IMAD.X R29, RZ, RZ, R5, P0 ;  /* 0x000000ffff1d7224 */ /* 0x000fe400000e0605 */
[----:B------:R-:W-:-:S07]  /*0ab0*/  IMAD.MOV R24, RZ, RZ, -R23 ;  /* 0x000000ffff187224 */ /* 0x000fce00078e0a17 */
.L_x_12:
[C---:B------:R-:W-:Y:S01]  /*0ac0*/  R2UR UR6, R18.reuse ;  /* 0x00000000120672ca */ /* 0x040fe200000e0000 */
[----:B------:R-:W-:Y:S01]  /*0ad0*/  IMAD.WIDE R10, R25, 0x4, R6 ;  /* 0x00000004190a7825 */ /* 0x000fe200078e0206 */
[C---:B------:R-:W-:Y:S02]  /*0ae0*/  R2UR UR7, R19.reuse ;  /* 0x00000000130772ca */ /* 0x040fe400000e0000 */
[----:B------:R-:W-:Y:S02]  /*0af0*/  R2UR UR4, R18 ;  /* 0x00000000120472ca */ /* 0x000fe400000e0000 */
[----:B------:R-:W-:-:S09]  /*0b00*/  R2UR UR5, R19 ;  /* 0x00000000130572ca */ /* 0x000fd200000e0000 */
[----:B------:R-:W2:Y:S04]  /*0b10*/  LDG.E R15, desc[UR6][R12.64+-0x8] ;  /* 0xfffff8060c0f7981 */ /* 0x000ea8000c1e1900 */
[----:B------:R-:W2:Y:S01]  /*0b20*/  LDG.E R14, desc[UR4][R10.64+-0x8] ;  /* 0xfffff8040a0e7981 */ /* 0x000ea2000c1e1900 */
[----:B------:R-:W-:-:S13]  /*0b30*/  ISETP.NE.AND P0, PT, R2, RZ, PT ;  /* 0x000000ff0200720c */ /* 0x000fda0003f05270 */
[C---:B------:R-:W-:Y:S02]  /*0b40*/  @!P0 R2UR UR6, R18.reuse ;  /* 0x00000000120682ca */ /* 0x040fe400000e0000 */
[C---:B------:R-:W-:Y:S02]  /*0b50*/  @!P0 R2UR UR7, R19.reuse ;  /* 0x00000000130782ca */ /* 0x040fe400000e0000 */
[----:B------:R-:W-:Y:S02]  /*0b60*/  @!P0 R2UR UR8, R18 ;  /* 0x00000000120882ca */ /* 0x000fe400000e0000 */
[----:B------:R-:W-:Y:S01]  /*0b70*/  @!P0 R2UR UR9, R19 ;  /* 0x00000000130982ca */ /* 0x000fe200000e0000 */
[----:B--2---:R-:W-:Y:S01]  /*0b80*/  FADD R27, R14, -R15 ;  /* 0x8000000f0e1b7221 */ /* 0x004fe20000000000 */
[----:B------:R-:W-:Y:S02]  /*0b90*/  IMAD.MOV.U32 R14, RZ, RZ, R0 ;  /* 0x000000ffff0e7224 */ /* 0x000fe400078e0000 */
[----:B------:R-:W-:-:S05]  /*0ba0*/  IMAD.MOV.U32 R15, RZ, RZ, R29 ;  /* 0x000000ffff0f7224 */ /* 0x000fca00078e001d */
[----:B------:R0:W-:Y:S04]  /*0bb0*/  ST.E desc[UR4][R14.64+-0x8], R27 ;  /* 0xfffff81b0e007985 */ /* 0x0001e8000c101904 */
[----:B------:R-:W2:Y:S04]  /*0bc0*/  @!P0 LDG.E R0, desc[UR6][R10.64+-0x4] ;  /* 0xfffffc060a008981 */ /* 0x000ea8000c1e1900 */
[----:B------:R-:W2:Y:S01]  /*0bd0*/  @!P0 LDG.E R29, desc[UR8][R12.64+-0x4] ;  /* 0xfffffc080c1d8981 */ /* 0x000ea2000c1e1900 */
[----:B------:R-:W-:Y:S02]  /*0be0*/  @!P0 R2UR UR4, R18 ;  /* 0x00000000120482ca */ /* 0x000fe400000e0000 */
[----:B------:R-:W-:-:S02]  /*0bf0*/  @!P0 R2UR UR5, R19 ;  /* 0x00000000130582ca */ /* 0x000fc400000e0000 */
[C---:B------:R-:W-:Y:S02]  /*0c00*/  @P0 R2UR UR6, R18.reuse ;  /* 0x00000000120602ca */ /* 0x040fe400000e0000 */
[C---:B------:R-:W-:Y:S02]  /*0c10*/  @P0 R2UR UR7, R19.reuse ;  /* 0x00000000130702ca */ /* 0x040fe400000e0000 */
[----:B------:R-:W-:Y:S02]  /*0c20*/  @P0 R2UR UR8, R18 ;  /* 0x00000000120802ca */ /* 0x000fe400000e0000 */
[----:B------:R-:W-:Y:S02]  /*0c30*/  @P0 R2UR UR9, R19 ;  /* 0x00000000130902ca */ /* 0x000fe400000e0000 */
[----:B--2---:R-:W-:-:S05]  /*0c40*/  @!P0 FSET.BF.NEU.AND R29, R0, R29, PT ;  /* 0x0000001d001d820a */ /* 0x004fca000380d000 */
[----:B------:R1:W-:Y:S04]  /*0c50*/  @!P0 ST.E desc[UR4][R14.64+-0x4], R29 ;  /* 0xfffffc1d0e008985 */ /* 0x0003e8000c101904 */
[----:B------:R-:W0:Y:S04]  /*0c60*/  @P0 LDG.E R0, desc[UR6][R10.64+-0x4] ;  /* 0xfffffc060a000981 */ /* 0x000e28000c1e1900 */
[----:B------:R-:W0:Y:S01]  /*0c70*/  @P0 LDG.E R26, desc[UR8][R12.64+-0x4] ;  /* 0xfffffc080c1a0981 */ /* 0x000e22000c1e1900 */
[----:B------:R-:W-:Y:S02]  /*0c80*/  @P0 R2UR UR4, R18 ;  /* 0x00000000120402ca */ /* 0x000fe400000e0000 */
[----:B------:R-:W-:-:S02]  /*0c90*/  @P0 R2UR UR5, R19 ;  /* 0x00000000130502ca */ /* 0x000fc400000e0000 */
[C---:B------:R-:W-:Y:S02]  /*0ca0*/  @!P0 R2UR UR6, R18.reuse ;  /* 0x00000000120682ca */ /* 0x040fe400000e0000 */
[C---:B------:R-:W-:Y:S02]  /*0cb0*/  @!P0 R2UR UR7, R19.reuse ;  /* 0x00000000130782ca */ /* 0x040fe400000e0000 */
[----:B------:R-:W-:Y:S02]  /*0cc0*/  @!P0 R2UR UR8, R18 ;  /* 0x00000000120882ca */ /* 0x000fe400000e0000 */
[----:B------:R-:W-:Y:S01]  /*0cd0*/  @!P0 R2UR UR9, R19 ;  /* 0x00000000130982ca */ /* 0x000fe200000e0000 */
[----:B0-----:R-:W-:-:S05]  /*0ce0*/  @P0 FADD R27, R0, -R26 ;  /* 0x8000001a001b0221 */ /* 0x001fca0000000000 */
[----:B------:R0:W-:Y:S04]  /*0cf0*/  @P0 ST.E desc[UR4][R14.64+-0x4], R27 ;  /* 0xfffffc1b0e000985 */ /* 0x0001e8000c101904 */
[----:B------:R-:W1:Y:S04]  /*0d00*/  @!P0 LDG.E R0, desc[UR6][R10.64] ;  /* 0x000000060a008981 */ /* 0x000e68000c1e1900 */
[----:B------:R-:W1:Y:S01]  /*0d10*/  @!P0 LDG.E R26, desc[UR8][R12.64] ;  /* 0x000000080c1a8981 */ /* 0x000e62000c1e1900 */
[----:B------:R-:W-:Y:S02]  /*0d20*/  @!P0 R2UR UR4, R18 ;  /* 0x00000000120482ca */ /* 0x000fe400000e0000 */
[----:B------:R-:W-:-:S02]  /*0d30*/  @!P0 R2UR UR5, R19 ;  /* 0x00000000130582ca */ /* 0x000fc400000e0000 */
[C---:B------:R-:W-:Y:S02]  /*0d40*/  @P0 R2UR UR6, R18.reuse ;  /* 0x00000000120602ca */ /* 0x040fe400000e0000 */
[C---:B------:R-:W-:Y:S02]  /*0d50*/  @P0 R2UR UR7, R19.reuse ;  /* 0x00000000130702ca */ /* 0x040fe400000e0000 */
[----:B------:R-:W-:Y:S02]  /*0d60*/  @P0 R2UR UR8, R18 ;  /* 0x00000000120802ca */ /* 0x000fe400000e0000 */
[----:B------:R-:W-:Y:S02]  /*0d70*/  @P0 R2UR UR9, R19 ;  /* 0x00000000130902ca */ /* 0x000fe400000e0000 */
[----:B-1----:R-:W-:-:S05]  /*0d80*/  @!P0 FSET.BF.NEU.AND R29, R0, R26, PT ;  /* 0x0000001a001d820a */ /* 0x002fca000380d000 */
        /* <DEDUP_REMOVED lines=22> */
[----:B------:R2:W0:Y:S01]  /*0ef0*/  @P0 LDG.E R26, desc[UR8][R12.64+0x4] ;  /* 0x000004080c1a0981 */ /* 0x000422000c1e1900 */
[----:B------:R-:W-:Y:S01]  /*0f00*/  @P0 R2UR UR4, R18 ;  /* 0x00000000120402ca */ /* 0x000fe200000e0000 */
[----:B------:R-:W-:Y:S01]  /*0f10*/  VIADD R24, R24, 0x4 ;  /* 0x0000000418187836 */ /* 0x000fe20000000000 */
[----:B------:R-:W-:Y:S01]  /*0f20*/  @P0 R2UR UR5, R19 ;  /* 0x00000000130502ca */ /* 0x000fe200000e0000 */
[----:B------:R-:W-:-:S02]  /*0f30*/  VIADD R2, R2, 0x4 ;  /* 0x0000000402027836 */ /* 0x000fc40000000000 */
[----:B------:R-:W-:Y:S01]  /*0f40*/  VIADD R25, R25, 0x4 ;  /* 0x0000000419197836 */ /* 0x000fe20000000000 */
[----:B--2---:R-:W-:-:S05]  /*0f50*/  IADD3 R12, P1, PT, R12, 0x10, RZ ;  /* 0x000000100c0c7810 */ /* 0x004fca0007f3e0ff */
[----:B------:R-:W-:Y:S02]  /*0f60*/  IMAD.X R13, RZ, RZ, R13, P1 ;  /* 0x000000ffff0d7224 */ /* 0x000fe400008e060d */
[----:B0-----:R-:W-:Y:S01]  /*0f70*/  @P0 FADD R27, R0, -R26 ;  /* 0x8000001a001b0221 */ /* 0x001fe20000000000 */
[----:B------:R-:W-:-:S04]  /*0f80*/  IADD3 R0, P2, PT, R14, 0x10, RZ ;  /* 0x000000100e007810 */ /* 0x000fc80007f5e0ff */
[----:B------:R0:W-:Y:S01]  /*0f90*/  @P0 ST.E desc[UR4][R14.64+0x4], R27 ;  /* 0x0000041b0e000985 */ /* 0x0001e2000c101904 */
[----:B------:R-:W-:Y:S01]  /*0fa0*/  ISETP.NE.AND P0, PT, R24, RZ, PT ;  /* 0x000000ff1800720c */ /* 0x000fe20003f05270 */
[----:B-1----:R-:W-:-:S12]  /*0fb0*/  IMAD.X R29, RZ, RZ, R15, P2 ;  /* 0x000000ffff1d7224 */ /* 0x002fd800010e060f */
[----:B0-----:R-:W-:Y:S05]  /*0fc0*/  @P0 BRA `(.L_x_12) ;  /* 0xfffffff800bc0947 */ /* 0x001fea000383ffff */
[----:B------:R-:W-:Y:S05]  /*0fd0*/  BSYNC.RECONVERGENT B2 ;  /* 0x0000000000027941 */ /* 0x000fea0003800200 */
.L_x_11:
[----:B------:R-:W-:-:S13]  /*0fe0*/  ISETP.NE.AND P0, PT, R20, RZ, PT ;  /* 0x000000ff1400720c */ /* 0x000fda0003f05270 */
[----:B------:R-:W-:Y:S05]  /*0ff0*/  @!P0 BRA `(.L_x_13) ;  /* 0x00000004000c8947 */ /* 0x000fea0003800000 */
[----:B------:R-:W0:Y:S01]  /*1000*/  LDC.64 R10, c[0x0][0x388] ;  /* 0x0000e200ff0a7b82 */ /* 0x000e220000000a00 */
[----:B------:R-:W1:Y:S01]  /*1010*/  LDCU UR4, c[0x0][0x390] ;  /* 0x00007200ff0477ac */ /* 0x000e620008000800 */
[C---:B------:R-:W-:Y:S01]  /*1020*/  R2UR UR8, R18.reuse ;  /* 0x00000000120872ca */ /* 0x040fe200000e0000 */
[--C-:B------:R-:W-:Y:S01]  /*1030*/  IMAD.IADD R13, R9, 0x1, R23.reuse ;  /* 0x00000001090d7824 */ /* 0x100fe200078e0217 */
[C---:B------:R-:W-:Y:S02]  /*1040*/  R2UR UR9, R19.reuse ;  /* 0x00000000130972ca */ /* 0x040fe400000e0000 */
[----:B------:R-:W-:Y:S02]  /*1050*/  R2UR UR6, R18 ;  /* 0x00000000120672ca */ /* 0x000fe400000e0000 */
[----:B------:R-:W-:Y:S01]  /*1060*/  R2UR UR7, R19 ;  /* 0x00000000130772ca */ /* 0x000fe200000e0000 */
[----:B-1----:R-:W-:Y:S02]  /*1070*/  IMAD R15, R17, UR4, R23 ;  /* 0x00000004110f7c24 */ /* 0x002fe4000f8e0217 */
[----:B0-----:R-:W-:-:S04]  /*1080*/  IMAD.WIDE.U32 R12, R13, 0x4, R10 ;  /* 0x000000040d0c7825 */ /* 0x001fc800078e000a */
[----:B------:R-:W-:Y:S02]  /*1090*/  IMAD.WIDE R10, R15, 0x4, R10 ;  /* 0x000000040f0a7825 */ /* 0x000fe400078e020a */
[----:B------:R-:W2:Y:S04]  /*10a0*/  LDG.E R13, desc[UR8][R12.64] ;  /* 0x000000080c0d7981 */ /* 0x000ea8000c1e1900 */
[----:B------:R-:W2:Y:S01]  /*10b0*/  LDG.E R0, desc[UR6][R10.64] ;  /* 0x000000060a007981 */ /* 0x000ea2000c1e1900 */
[----:B------:R-:W-:Y:S01]  /*10c0*/  R2UR UR4, R18 ;  /* 0x00000000120472ca */ /* 0x000fe200000e0000 */
[----:B------:R-:W-:Y:S01]  /*10d0*/  IMAD.WIDE.U32 R14, R23, 0x4, R4 ;  /* 0x00000004170e7825 */ /* 0x000fe200078e0004 */
[----:B------:R-:W-:Y:S02]  /*10e0*/  R2UR UR5, R19 ;  /* 0x00000000130572ca */ /* 0x000fe400000e0000 */
[----:B------:R-:W-:Y:S01]  /*10f0*/  ISETP.NE.AND P1, PT, R20, 0x1, PT ;  /* 0x000000011400780c */ /* 0x000fe20003f25270 */
[----:B--2---:R-:W-:-:S10]  /*1100*/  FADD R25, R0, -R13 ;  /* 0x8000000d00197221 */ /* 0x004fd40000000000 */
[----:B------:R0:W-:Y:S02]  /*1110*/  ST.E desc[UR4][R14.64], R25 ;  /* 0x000000190e007985 */ /* 0x0001e4000c101904 */
[----:B------:R-:W-:Y:S05]  /*1120*/  @!P1 BRA `(.L_x_13) ;  /* 0x0000000000c09947 */ /* 0x000fea0003800000 */
[----:B------:R-:W1:Y:S01]  /*1130*/  LDCU.64 UR4, c[0x0][0x388] ;  /* 0x00007100ff0477ac */ /* 0x000e620008000a00 */
[----:B------:R-:W-:Y:S02]  /*1140*/  ISETP.NE.AND P1, PT, R23, RZ, PT ;  /* 0x000000ff1700720c */ /* 0x000fe40003f25270 */
[----:B------:R-:W-:-:S05]  /*1150*/  IADD3 R9, P2, PT, R9, R23, RZ ;  /* 0x0000001709097210 */ /* 0x000fca0007f5e0ff */
[----:B------:R-:W-:-:S06]  /*1160*/  IMAD.X R0, RZ, RZ, RZ, P2 ;  /* 0x000000ffff007224 */ /* 0x000fcc00010e06ff */
[C---:B------:R-:W-:Y:S02]  /*1170*/  @!P1 R2UR UR6, R18.reuse ;  /* 0x00000000120692ca */ /* 0x040fe400000e0000 */
[C---:B------:R-:W-:Y:S02]  /*1180*/  @!P1 R2UR UR7, R19.reuse ;  /* 0x00000000130792ca */ /* 0x040fe400000e0000 */
[----:B------:R-:W-:Y:S02]  /*1190*/  @!P1 R2UR UR8, R18 ;  /* 0x00000000120892ca */ /* 0x000fe400000e0000 */
[----:B------:R-:W-:Y:S02]  /*11a0*/  @!P1 R2UR UR9, R19 ;  /* 0x00000000130992ca */ /* 0x000fe400000e0000 */
[----:B-1----:R-:W-:-:S04]  /*11b0*/  LEA R12, P2, R9, UR4, 0x2 ;  /* 0x00000004090c7c11 */ /* 0x002fc8000f8410ff */
[----:B------:R-:W-:-:S03]  /*11c0*/  LEA.HI.X R13, R9, UR5, R0, 0x2, P2 ;  /* 0x00000005090d7c11 */ /* 0x000fc600090f1400 */
[----:B------:R-:W2:Y:S04]  /*11d0*/  @!P1 LDG.E R0, desc[UR6][R10.64+0x4] ;  /* 0x000004060a009981 */ /* 0x000ea8000c1e1900 */
[----:B------:R-:W2:Y:S01]  /*11e0*/  @!P1 LDG.E R9, desc[UR8][R12.64+0x4] ;  /* 0x000004080c099981 */ /* 0x000ea2000c1e1900 */
[C---:B------:R-:W-:Y:S02]  /*11f0*/  @!P1 R2UR UR4, R18.reuse ;  /* 0x00000000120492ca */ /* 0x040fe400000e0000 */
[C---:B------:R-:W-:Y:S02]  /*1200*/  @!P1 R2UR UR5, R19.reuse ;  /* 0x00000000130592ca */ /* 0x040fe400000e0000 */
[----:B------:R-:W-:Y:S02]  /*1210*/  @P1 R2UR UR6, R18 ;  /* 0x00000000120612ca */ /* 0x000fe400000e0000 */
[----:B------:R-:W-:-:S02]  /*1220*/  @P1 R2UR UR7, R19 ;  /* 0x00000000130712ca */ /* 0x000fc400000e0000 */
[----:B------:R-:W-:Y:S02]  /*1230*/  @P1 R2UR UR8, R18 ;  /* 0x00000000120812ca */ /* 0x000fe400000e0000 */
[----:B------:R-:W-:Y:S02]  /*1240*/  @P1 R2UR UR9, R19 ;  /* 0x00000000130912ca */ /* 0x000fe400000e0000 */
[----:B--2---:R-:W-:-:S05]  /*1250*/  @!P1 FSET.BF.NEU.AND R9, R0, R9, PT ;  /* 0x000000090009920a */ /* 0x004fca000380d000 */
[----:B------:R1:W-:Y:S04]  /*1260*/  @!P1 ST.E desc[UR4][R14.64+0x4], R9 ;  /* 0x000004090e009985 */ /* 0x0003e8000c101904 */
[----:B------:R-:W2:Y:S04]  /*1270*/  @P1 LDG.E R0, desc[UR6][R10.64+0x4] ;  /* 0x000004060a001981 */ /* 0x000ea8000c1e1900 */
[----:B0-----:R-:W2:Y:S01]  /*1280*/  @P1 LDG.E R25, desc[UR8][R12.64+0x4] ;  /* 0x000004080c191981 */ /* 0x001ea2000c1e1900 */
[----:B------:R-:W-:Y:S02]  /*1290*/  @P1 R2UR UR4, R18 ;  /* 0x00000000120412ca */ /* 0x000fe400000e0000 */
[----:B------:R-:W-:Y:S01]  /*12a0*/  @P1 R2UR UR5, R19 ;  /* 0x00000000130512ca */ /* 0x000fe200000e0000 */
[----:B--2---:R-:W-:-:S12]  /*12b0*/  @P1 FADD R25, R0, -R25 ;  /* 0x8000001900191221 */ /* 0x004fd80000000000 */
[----:B------:R1:W-:Y:S01]  /*12c0*/  @P1 ST.E desc[UR4][R14.64+0x4], R25 ;  /* 0x000004190e001985 */ /* 0x0003e2000c101904 */
[----:B------:R-:W-:-:S13]  /*12d0*/  ISETP.NE.AND P1, PT, R20, 0x2, PT ;  /* 0x000000021400780c */ /* 0x000fda0003f25270 */
[----:B-1----:R-:W-:Y:S05]  /*12e0*/  @!P1 BRA `(.L_x_13) ;  /* 0x0000000000509947 */ /* 0x002fea0003800000 */
[----:B------:R-:W-:-:S05]  /*12f0*/  VIADD R23, R23, 0x1 ;  /* 0x0000000117177836 */ /* 0x000fca0000000000 */
[----:B------:R-:W-:-:S13]  /*1300*/  ISETP.GT.U32.AND P1, PT, R23, 0x1, PT ;  /* 0x000000011700780c */ /* 0x000fda0003f24070 */
[C---:B------:R-:W-:Y:S02]  /*1310*/  @!P1 R2UR UR4, R18.reuse ;  /* 0x00000000120492ca */ /* 0x040fe400000e0000 */
[C---:B------:R-:W-:Y:S02]  /*1320*/  @!P1 R2UR UR5, R19.reuse ;  /* 0x00000000130592ca */ /* 0x040fe400000e0000 */
[----:B------:R-:W-:Y:S02]  /*1330*/  @!P1 R2UR UR6, R18 ;  /* 0x00000000120692ca */ /* 0x000fe400000e0000 */
[----:B------:R-:W-:-:S09]  /*1340*/  @!P1 R2UR UR7, R19 ;  /* 0x00000000130792ca */ /* 0x000fd200000e0000 */
[----:B------:R-:W2:Y:S04]  /*1350*/  @!P1 LDG.E R0, desc[UR4][R10.64+0x8] ;  /* 0x000008040a009981 */ /* 0x000ea8000c1e1900 */
[----:B------:R-:W2:Y:S01]  /*1360*/  @!P1 LDG.E R9, desc[UR6][R12.64+0x8] ;  /* 0x000008060c099981 */ /* 0x000ea2000c1e1900 */
[C---:B------:R-:W-:Y:S02]  /*1370*/  @P1 R2UR UR6, R18.reuse ;  /* 0x00000000120612ca */ /* 0x040fe400000e0000 */
[C---:B------:R-:W-:Y:S02]  /*1380*/  @P1 R2UR UR7, R19.reuse ;  /* 0x00000000130712ca */ /* 0x040fe400000e0000 */
[----:B------:R-:W-:Y:S02]  /*1390*/  @P1 R2UR UR8, R18 ;  /* 0x00000000120812ca */ /* 0x000fe400000e0000 */
[----:B------:R-:W-:-:S02]  /*13a0*/  @P1 R2UR UR9, R19 ;  /* 0x00000000130912ca */ /* 0x000fc400000e0000 */
[----:B--2---:R-:W-:-:S05]  /*13b0*/  @!P1 FSET.BF.NEU.AND R9, R0, R9, PT ;  /* 0x000000090009920a */ /* 0x004fca000380d000 */
[----:B------:R1:W-:Y:S04]  /*13c0*/  @!P1 ST.E desc[UR4][R14.64+0x8], R9 ;  /* 0x000008090e009985 */ /* 0x0003e8000c101904 */
[----:B------:R-:W2:Y:S04]  /*13d0*/  @P1 LDG.E R0, desc[UR6][R10.64+0x8] ;  /* 0x000008060a001981 */ /* 0x000ea8000c1e1900 */
[----:B------:R-:W2:Y:S01]  /*13e0*/  @P1 LDG.E R23, desc[UR8][R12.64+0x8] ;  /* 0x000008080c171981 */ /* 0x000ea2000c1e1900 */
[----:B------:R-:W-:Y:S02]  /*13f0*/  @P1 R2UR UR4, R18 ;  /* 0x00000000120412ca */ /* 0x000fe400000e0000 */
[----:B------:R-:W-:Y:S01]  /*1400*/  @P1 R2UR UR5, R19 ;  /* 0x00000000130512ca */ /* 0x000fe200000e0000 */
[----:B--2---:R-:W-:-:S12]  /*1410*/  @P1 FADD R23, R0, -R23 ;  /* 0x8000001700171221 */ /* 0x004fd80000000000 */
[----:B------:R1:W-:Y:S02]  /*1420*/  @P1 ST.E desc[UR4][R14.64+0x8], R23 ;  /* 0x000008170e001985 */ /* 0x0003e4000c101904 */
.L_x_13:
[----:B------:R-:W2:Y:S01]  /*1430*/  LDCU UR4, c[0x0][0x390] ;  /* 0x00007200ff0477ac */ /* 0x000ea20008000800 */
[----:B-1----:R-:W-:Y:S02]  /*1440*/  IMAD.MOV.U32 R9, RZ, RZ, RZ ;  /* 0x000000ffff097224 */ /* 0x002fe400078e00ff */
[----:B------:R-:W-:Y:S01]  /*1450*/  IMAD.MOV.U32 R12, RZ, RZ, RZ ;  /* 0x000000ffff0c7224 */ /* 0x000fe200078e00ff */
[----:B--2---:R-:W-:-:S09]  /*1460*/  UISETP.GE.U32.AND UP0, UPT, UR4, 0x10, UPT ;  /* 0x000000100400788c */ /* 0x004fd2000bf06070 */
[----:B------:R-:W-:Y:S05]  /*1470*/  BRA.U !UP0, `(.L_x_14) ;  /* 0x0000000108c47547 */ /* 0x000fea000b800000 */
[----:B------:R-:W-:Y:S01]  /*1480*/  BSSY.RECONVERGENT B2, `(.L_x_15) ;  /* 0x000002f000027945 */ /* 0x000fe20003800200 */
[----:B------:R-:W-:Y:S02]  /*1490*/  IMAD.MOV.U32 R0, RZ, RZ, RZ ;  /* 0x000000ffff007224 */ /* 0x000fe400078e00ff */
[----:B------:R-:W-:-:S07]  /*14a0*/  IMAD.MOV.U32 R12, RZ, RZ, RZ ;  /* 0x000000ffff0c7224 */ /* 0x000fce00078e00ff */
.L_x_16:
[----:B------:R-:W-:Y:S01]  /*14b0*/  R2UR UR4, R18 ;  /* 0x00000000120472ca */ /* 0x000fe200000e0000 */
[----:B------:R-:W-:Y:S01]  /*14c0*/  IMAD.WIDE.U32 R10, R0, 0x4, R4 ;  /* 0x00000004000a7825 */ /* 0x000fe200078e0004 */
[C---:B------:R-:W-:Y:S02]  /*14d0*/  R2UR UR5, R19.reuse ;  /* 0x00000000130572ca */ /* 0x040fe400000e0000 */
[C---:B------:R-:W-:Y:S02]  /*14e0*/  R2UR UR6, R18.reuse ;  /* 0x00000000120672ca */ /* 0x040fe400000e0000 */
[C---:B------:R-:W-:Y:S02]  /*14f0*/  R2UR UR7, R19.reuse ;  /* 0x00000000130772ca */ /* 0x040fe400000e0000 */
[----:B------:R-:W-:Y:S02]  /*1500*/  R2UR UR8, R18 ;  /* 0x00000000120872ca */ /* 0x000fe400000e0000 */
[----:B------:R-:W-:-:S02]  /*1510*/  R2UR UR9, R19 ;  /* 0x00000000130972ca */ /* 0x000fc400000e0000 */
[----:B------:R-:W-:Y:S02]  /*1520*/  R2UR UR10, R18 ;  /* 0x00000000120a72ca */ /* 0x000fe400000e0000 */
[----:B------:R-:W-:Y:S01]  /*1530*/  R2UR UR11, R19 ;  /* 0x00000000130b72ca */ /* 0x000fe200000e0000 */
[----:B0-----:R-:W2:Y:S04]  /*1540*/  LD.E R15, desc[UR4][R10.64] ;  /* 0x000000040a0f7980 */ /* 0x001ea8000c101900 */
[----:B------:R-:W3:Y:S04]  /*1550*/  LD.E R24, desc[UR6][R10.64+0x4] ;  /* 0x000004060a187980 */ /* 0x000ee8000c101900 */
[----:B------:R-:W4:Y:S04]  /*1560*/  LD.E R25, desc[UR8][R10.64+0x8] ;  /* 0x000008080a197980 */ /* 0x000f28000c101900 */
[----:B------:R-:W5:Y:S04]  /*1570*/  LD.E R23, desc[UR10][R10.64+0xc] ;  /* 0x00000c0a0a177980 */ /* 0x000f68000c101900 */
[----:B------:R-:W5:Y:S04]  /*1580*/  LD.E R14, desc[UR4][R10.64+0x10] ;  /* 0x000010040a0e7980 */ /* 0x000f68000c101900 */
[----:B------:R-:W5:Y:S04]  /*1590*/  LD.E R13, desc[UR6][R10.64+0x14] ;  /* 0x000014060a0d7980 */ /* 0x000f68000c101900 */
[----:B------:R-:W5:Y:S04]  /*15a0*/  LD.E R9, desc[UR4][R10.64+0x18] ;  /* 0x000018040a097980 */ /* 0x000f68000c101900 */
[----:B------:R-:W5:Y:S01]  /*15b0*/  LD.E R2, desc[UR6][R10.64+0x1c] ;  /* 0x00001c060a027980 */ /* 0x000f62000c101900 */
[----:B--2---:R-:W-:-:S03]  /*15c0*/  FFMA R15, R15, R15, R12 ;  /* 0x0000000f0f0f7223 */ /* 0x004fc6000000000c */
[----:B------:R-:W2:Y:S01]  /*15d0*/  LD.E R12, desc[UR8][R10.64+0x20] ;  /* 0x000020080a0c7980 */ /* 0x000ea2000c101900 */
[----:B---3--:R-:W-:-:S03]  /*15e0*/  FFMA R24, R24, R24, R15 ;  /* 0x0000001818187223 */ /* 0x008fc6000000000f */
[----:B------:R-:W3:Y:S01]  /*15f0*/  LD.E R15, desc[UR10][R10.64+0x24] ;  /* 0x0000240a0a0f7980 */ /* 0x000ee2000c101900 */
[----:B----4-:R-:W-:-:S03]  /*1600*/  FFMA R26, R25, R25, R24 ;  /* 0x00000019191a7223 */ /* 0x010fc60000000018 */
[----:B------:R-:W4:Y:S01]  /*1610*/  LD.E R24, desc[UR4][R10.64+0x28] ;  /* 0x000028040a187980 */ /* 0x000f22000c101900 */
[----:B-----5:R-:W-:-:S03]  /*1620*/  FFMA R27, R23, R23, R26 ;  /* 0x00000017171b7223 */ /* 0x020fc6000000001a */
[----:B------:R-:W5:Y:S04]  /*1630*/  LD.E R25, desc[UR6][R10.64+0x2c] ;  /* 0x00002c060a197980 */ /* 0x000f68000c101900 */
[----:B------:R-:W5:Y:S01]  /*1640*/  LD.E R23, desc[UR8][R10.64+0x30] ;  /* 0x000030080a177980 */ /* 0x000f62000c101900 */
[----:B------:R-:W-:-:S03]  /*1650*/  FFMA R26, R14, R14, R27 ;  /* 0x0000000e0e1a7223 */ /* 0x000fc6000000001b */
[----:B------:R-:W5:Y:S01]  /*1660*/  LD.E R14, desc[UR10][R10.64+0x34] ;  /* 0x0000340a0a0e7980 */ /* 0x000f62000c101900 */
[----:B------:R-:W-:-:S03]  /*1670*/  FFMA R28, R13, R13, R26 ;  /* 0x0000000d0d1c7223 */ /* 0x000fc6000000001a */
[----:B------:R-:W5:Y:S04]  /*1680*/  LD.E R13, desc[UR4][R10.64+0x38] ;  /* 0x000038040a0d7980 */ /* 0x000f68000c101900 */
[----:B------:R-:W5:Y:S01]  /*1690*/  LD.E R26, desc[UR6][R10.64+0x3c] ;  /* 0x00003c060a1a7980 */ /* 0x000f62000c101900 */
[----:B------:R-:W-:Y:S01]  /*16a0*/  FFMA R9, R9, R9, R28 ;  /* 0x0000000909097223 */ /* 0x000fe2000000001c */
[----:B------:R-:W-:-:S03]  /*16b0*/  VIADD R0, R0, 0x10 ;  /* 0x0000001000007836 */ /* 0x000fc60000000000 */
[----:B------:R-:W-:Y:S02]  /*16c0*/  FFMA R9, R2, R2, R9 ;  /* 0x0000000202097223 */ /* 0x000fe40000000009 */
[----:B------:R-:W-:Y:S02]  /*16d0*/  ISETP.NE.AND P1, PT, R0, R3, PT ;  /* 0x000000030000720c */ /* 0x000fe40003f25270 */
[----:B--2---:R-:W-:-:S04]  /*16e0*/  FFMA R12, R12, R12, R9 ;  /* 0x0000000c0c0c7223 */ /* 0x004fc80000000009 */
[----:B---3--:R-:W-:-:S04]  /*16f0*/  FFMA R15, R15, R15, R12 ;  /* 0x0000000f0f0f7223 */ /* 0x008fc8000000000c */
[----:B----4-:R-:W-:-:S04]  /*1700*/  FFMA R24, R24, R24, R15 ;  /* 0x0000001818187223 */ /* 0x010fc8000000000f */
[----:B-----5:R-:W-:-:S04]  /*1710*/  FFMA R24, R25, R25, R24 ;  /* 0x0000001919187223 */ /* 0x020fc80000000018 */
[----:B------:R-:W-:-:S04]  /*1720*/  FFMA R23, R23, R23, R24 ;  /* 0x0000001717177223 */ /* 0x000fc80000000018 */
[----:B------:R-:W-:-:S04]  /*1730*/  FFMA R14, R14, R14, R23 ;  /* 0x0000000e0e0e7223 */ /* 0x000fc80000000017 */
[----:B------:R-:W-:-:S04]  /*1740*/  FFMA R13, R13, R13, R14 ;  /* 0x0000000d0d0d7223 */ /* 0x000fc8000000000e */
[----:B------:R-:W-:Y:S01]  /*1750*/  FFMA R12, R26, R26, R13 ;  /* 0x0000001a1a0c7223 */ /* 0x000fe2000000000d */
[----:B------:R-:W-:Y:S06]  /*1760*/  @P1 BRA `(.L_x_16) ;  /* 0xfffffffc00501947 */ /* 0x000fec000383ffff */
[----:B------:R-:W-:Y:S05]  /*1770*/  BSYNC.RECONVERGENT B2 ;  /* 0x0000000000027941 */ /* 0x000fea0003800200 */
.L_x_15:
[----:B------:R-:W-:-:S07]  /*1780*/  IMAD.MOV.U32 R9, RZ, RZ, R3 ;  /* 0x000000ffff097224 */ /* 0x000fce00078e0003 */
.L_x_14:
[----:B------:R-:W-:-:S13]  /*1790*/  ISETP.NE.AND P1, PT, R22, RZ, PT ;  /* 0x000000ff1600720c */ /* 0x000fda0003f25270 */
[----:B------:R-:W-:Y:S05]  /*17a0*/  @!P1 BRA `(.L_x_17) ;  /* 0x0000000400149947 */ /* 0x000fea0003800000 */
[----:B------:R-:W-:Y:S01]  /*17b0*/  VIADD R0, R22, 0xffffffff ;  /* 0xffffffff16007836 */ /* 0x000fe20000000000 */
[----:B------:R-:W-:-:S04]  /*17c0*/  ISETP.NE.AND P2, PT, R21, RZ, PT ;  /* 0x000000ff1500720c */ /* 0x000fc80003f45270 */
[----:B------:R-:W-:-:S13]  /*17d0*/  ISETP.GE.U32.AND P1, PT, R0, 0x7, PT ;  /* 0x000000070000780c */ /* 0x000fda0003f26070 */
[----:B------:R-:W-:Y:S05]  /*17e0*/  @!P1 BRA `(.L_x_18) ;  /* 0x0000000000689947 */ /* 0x000fea0003800000 */
[C---:B------:R-:W-:Y:S01]  /*17f0*/  R2UR UR4, R18.reuse ;  /* 0x00000000120472ca */ /* 0x040fe200000e0000 */
        /* <DEDUP_REMOVED lines=16> */
[----:B------:R-:W-:-:S02]  /*1900*/  VIADD R9, R9, 0x8 ;  /* 0x0000000809097836 */ /* 0x000fc40000000000 */
[----:B--2---:R-:W-:-:S04]  /*1910*/  FFMA R12, R15, R15, R12 ;  /* 0x0000000f0f0c7223 */ /* 0x004fc8000000000c */
[----:B---3--:R-:W-:-:S04]  /*1920*/  FFMA R12, R23, R23, R12 ;  /* 0x00000017170c7223 */ /* 0x008fc8000000000c */
[----:B----4-:R-:W-:-:S04]  /*1930*/  FFMA R12, R25, R25, R12 ;  /* 0x00000019190c7223 */ /* 0x010fc8000000000c */
[----:B-----5:R-:W-:-:S04]  /*1940*/  FFMA R12, R27, R27, R12 ;  /* 0x0000001b1b0c7223 */ /* 0x020fc8000000000c */
[----:B------:R-:W-:-:S04]  /*1950*/  FFMA R29, R29, R29, R12 ;  /* 0x0000001d1d1d7223 */ /* 0x000fc8000000000c */
[----:B------:R-:W-:-:S04]  /*1960*/  FFMA R29, R2, R2, R29 ;  /* 0x00000002021d7223 */ /* 0x000fc8000000001d */
[----:B------:R-:W-:-:S04]  /*1970*/  FFMA R0, R0, R0, R29 ;  /* 0x0000000000007223 */ /* 0x000fc8000000001d */
[----:B------:R-:W-:-:S07]  /*1980*/  FFMA R12, R13, R13, R0 ;  /* 0x0000000d0d0c7223 */ /* 0x000fce0000000000 */
.L_x_18:
[----:B------:R-:W-:Y:S05]  /*1990*/  @!P2 BRA `(.L_x_17) ;  /* 0x000000000098a947 */ /* 0x000fea0003800000 */
[----:B------:R-:W-:-:S05]  /*19a0*/  VIADD R0, R21, 0xffffffff ;  /* 0xffffffff15007836 */ /* 0x000fca0000000000 */
        /* <DEDUP_REMOVED lines=11> */
[----:B------:R-:W2:Y:S04]  /*1a60*/  LD.E R13, desc[UR4][R10.64] ;  /* 0x000000040a0d7980 */ /* 0x000ea8000c101900 */
[----:B0-----:R-:W3:Y:S04]  /*1a70*/  LD.E R15, desc[UR6][R10.64+0x4] ;  /* 0x000004060a0f7980 */ /* 0x001ee8000c101900 */
[----:B------:R-:W4:Y:S04]  /*1a80*/  LD.E R23, desc[UR8][R10.64+0x8] ;  /* 0x000008080a177980 */ /* 0x000f28000c101900 */
[----:B------:R-:W5:Y:S01]  /*1a90*/  LD.E R25, desc[UR10][R10.64+0xc] ;  /* 0x00000c0a0a197980 */ /* 0x000f62000c101900 */
[----:B------:R-:W-:-:S02]  /*1aa0*/  VIADD R9, R9, 0x4 ;  /* 0x0000000409097836 */ /* 0x000fc40000000000 */
[----:B--2---:R-:W-:-:S04]  /*1ab0*/  FFMA R12, R13, R13, R12 ;  /* 0x0000000d0d0c7223 */ /* 0x004fc8000000000c */
[----:B---3--:R-:W-:-:S04]  /*1ac0*/  FFMA R12, R15, R15, R12 ;  /* 0x0000000f0f0c7223 */ /* 0x008fc8000000000c */
[----:B----4-:R-:W-:-:S04]  /*1ad0*/  FFMA R12, R23, R23, R12 ;  /* 0x00000017170c7223 */ /* 0x010fc8000000000c */
[----:B-----5:R-:W-:-:S07]  /*1ae0*/  FFMA R12, R25, R25, R12 ;  /* 0x00000019190c7223 */ /* 0x020fce000000000c */
.L_x_19:
[----:B------:R-:W-:Y:S05]  /*1af0*/  @!P0 BRA `(.L_x_17) ;  /* 0x0000000000408947 */ /* 0x000fea0003800000 */
[----:B------:R-:W-:Y:S01]  /*1b00*/  R2UR UR4, R18 ;  /* 0x00000000120472ca */ /* 0x000fe200000e0000 */
[----:B------:R-:W-:Y:S01]  /*1b10*/  IMAD.WIDE.U32 R10, R9, 0x4, R4 ;  /* 0x00000004090a7825 */ /* 0x000fe200078e0004 */
[----:B------:R-:W-:-:S13]  /*1b20*/  R2UR UR5, R19 ;  /* 0x00000000130572ca */ /* 0x000fda00000e0000 */
[----:B------:R-:W2:Y:S01]  /*1b30*/  LD.E R9, desc[UR4][R10.64] ;  /* 0x000000040a097980 */ /* 0x000ea2000c101900 */
[----:B------:R-:W-:Y:S01]  /*1b40*/  ISETP.NE.AND P0, PT, R20, 0x1, PT ;  /* 0x000000011400780c */ /* 0x000fe20003f05270 */
[----:B--2---:R-:W-:-:S12]  /*1b50*/  FFMA R12, R9, R9, R12 ;  /* 0x00000009090c7223 */ /* 0x004fd8000000000c */
[----:B------:R-:W-:Y:S05]  /*1b60*/  @!P0 BRA `(.L_x_17) ;  /* 0x0000000000248947 */ /* 0x000fea0003800000 */
[----:B------:R-:W-:Y:S02]  /*1b70*/  ISETP.NE.AND P0, PT, R20, 0x2, PT ;  /* 0x000000021400780c */ /* 0x000fe40003f05270 */
[----:B------:R-:W-:Y:S02]  /*1b80*/  R2UR UR4, R18 ;  /* 0x00000000120472ca */ /* 0x000fe400000e0000 */
[----:B------:R-:W-:-:S09]  /*1b90*/  R2UR UR5, R19 ;  /* 0x00000000130572ca */ /* 0x000fd200000e0000 */
[----:B------:R-:W-:Y:S02]  /*1ba0*/  @P0 R2UR UR6, R18 ;  /* 0x00000000120602ca */ /* 0x000fe400000e0000 */
[----:B------:R-:W-:Y:S02]  /*1bb0*/  @P0 R2UR UR7, R19 ;  /* 0x00000000130702ca */ /* 0x000fe400000e0000 */
[----:B------:R-:W2:Y:S11]  /*1bc0*/  LD.E R9, desc[UR4][R10.64+0x4] ;  /* 0x000004040a097980 */ /* 0x000eb6000c101900 */
[----:B------:R-:W3:Y:S01]  /*1bd0*/  @P0 LD.E R13, desc[UR6][R10.64+0x8] ;  /* 0x000008060a0d0980 */ /* 0x000ee2000c101900 */
[----:B--2---:R-:W-:-:S04]  /*1be0*/  FFMA R12, R9, R9, R12 ;  /* 0x00000009090c7223 */ /* 0x004fc8000000000c */
[----:B---3--:R-:W-:-:S07]  /*1bf0*/  @P0 FFMA R12, R13, R13, R12 ;  /* 0x0000000d0d0c0223 */ /* 0x008fce000000000c */
.L_x_17:
[----:B------:R-:W-:Y:S01]  /*1c00*/  VIADD R0, R12, 0xf3000000 ;  /* 0xf30000000c007836 */ /* 0x000fe20000000000 */
[----:B------:R1:W2:Y:S01]  /*1c10*/  MUFU.RSQ R11, R12 ;  /* 0x0000000c000b7308 */ /* 0x0002a20000001400 */
[----:B------:R-:W-:Y:S03]  /*1c20*/  BSSY.RECONVERGENT B2, `(.L_x_20) ;  /* 0x000000c000027945 */ /* 0x000fe60003800200 */
[----:B------:R-:W-:-:S13]  /*1c30*/  ISETP.GT.U32.AND P0, PT, R0, 0x727fffff, PT ;  /* 0x727fffff0000780c */ /* 0x000fda0003f04070 */
[----:B-12---:R-:W-:Y:S05]  /*1c40*/  @!P0 BRA `(.L_x_21) ;  /* 0x0000000000148947 */ /* 0x006fea0003800000 */
[----:B------:R-:W-:Y:S01]  /*1c50*/  IMAD.MOV.U32 R0, RZ, RZ, R12 ;  /* 0x000000ffff007224 */ /* 0x000fe200078e000c */
[----:B------:R-:W-:-:S07]  /*1c60*/  MOV R13, 0x1c80 ;  /* 0x00001c80000d7802 */ /* 0x000fce0000000f00 */
[----:B0-----:R-:W-:Y:S05]  /*1c70*/  CALL.REL.NOINC `($__internal_1_$__cuda_sm20_sqrt_rn_f32_slowpath) ;  /* 0x0000000400b87944 */ /* 0x001fea0003c00000 */
[----:B------:R-:W-:Y:S01]  /*1c80*/  IMAD.MOV.U32 R0, RZ, RZ, R2 ;  /* 0x000000ffff007224 */ /* 0x000fe200078e0002 */
[----:B------:R-:W-:Y:S06]  /*1c90*/  BRA `(.L_x_22) ;  /* 0x0000000000107947 */ /* 0x000fec0003800000 */
.L_x_21:
[C---:B------:R-:W-:Y:S01]  /*1ca0*/  FMUL.FTZ R9, R11.reuse, R12 ;  /* 0x0000000c0b097220 */ /* 0x040fe20000410000 */
[----:B------:R-:W-:-:S03]  /*1cb0*/  FMUL.FTZ R2, R11, 0.5 ;  /* 0x3f0000000b027820 */ /* 0x000fc60000410000 */
[----:B------:R-:W-:-:S04]  /*1cc0*/  FFMA R0, -R9, R9, R12 ;  /* 0x0000000909007223 */ /* 0x000fc8000000010c */
[----:B------:R-:W-:-:S07]  /*1cd0*/  FFMA R0, R0, R2, R9 ;  /* 0x0000000200007223 */ /* 0x000fce0000000009 */
.L_x_22:
[----:B------:R-:W-:Y:S05]  /*1ce0*/  BSYNC.RECONVERGENT B2 ;  /* 0x0000000000027941 */ /* 0x000fea0003800200 */
.L_x_20:
[----:B------:R-:W-:Y:S01]  /*1cf0*/  IMAD.MOV.U32 R9, RZ, RZ, 0x3f000000 ;  /* 0x3f000000ff097424 */ /* 0x000fe200078e00ff */
[----:B------:R-:W1:Y:S01]  /*1d00*/  LDCU UR4, c[0x0][0x394] ;  /* 0x00007280ff0477ac */ /* 0x000e620008000800 */
[----:B------:R-:W-:Y:S01]  /*1d10*/  IMAD.MOV.U32 R11, RZ, RZ, 0x437c0000 ;  /* 0x437c0000ff0b7424 */ /* 0x000fe200078e00ff */
[----:B------:R-:W-:Y:S01]  /*1d20*/  BSSY.RECONVERGENT B2, `(.L_x_23) ;  /* 0x0000017000027945 */ /* 0x000fe20003800200 */
[----:B------:R-:W-:-:S04]  /*1d30*/  FFMA.SAT R2, R0, 0.0057249800302088260651, R9 ;  /* 0x3bbb989d00027823 */ /* 0x000fc80000002009 */
[----:B------:R-:W-:-:S04]  /*1d40*/  FFMA.RM R2, R2, R11, 12582913 ;  /* 0x4b40000102027423 */ /* 0x000fc8000000400b */
[C---:B------:R-:W-:Y:S01]  /*1d50*/  FADD R9, R2.reuse, -12583039 ;  /* 0xcb40007f02097421 */ /* 0x040fe20000000000 */
[----:B------:R-:W-:-:S03]  /*1d60*/  IMAD.SHL.U32 R2, R2, 0x800000, RZ ;  /* 0x0080000002027824 */ /* 0x000fc600078e00ff */
[----:B------:R-:W-:-:S04]  /*1d70*/  FFMA R9, R0, 1.4426950216293334961, -R9 ;  /* 0x3fb8aa3b00097823 */ /* 0x000fc80000000809 */
[----:B------:R-:W-:-:S04]  /*1d80*/  FFMA R0, R0, 1.925963033500011079e-08, R9 ;  /* 0x32a5706000007823 */ /* 0x000fc80000000009 */
[----:B------:R-:W2:Y:S02]  /*1d90*/  MUFU.EX2 R9, R0 ;  /* 0x0000000000097308 */ /* 0x000ea40000000800 */
[----:B--2---:R-:W-:Y:S01]  /*1da0*/  FMUL R10, R2, R9 ;  /* 0x00000009020a7220 */ /* 0x004fe20000400000 */
[----:B-1----:R-:W-:-:S03]  /*1db0*/  IMAD R9, R17, UR4, R8 ;  /* 0x0000000411097c24 */ /* 0x002fc6000f8e0208 */
[----:B------:R-:W-:-:S05]  /*1dc0*/  VIADD R2, R10, 0x1800000 ;  /* 0x018000000a027836 */ /* 0x000fca0000000000 */
[----:B------:R-:W-:-:S04]  /*1dd0*/  LOP3.LUT R2, R2, 0x7f800000, RZ, 0xc0, !PT ;  /* 0x7f80000002027812 */ /* 0x000fc800078ec0ff */
[----:B------:R-:W-:-:S13]  /*1de0*/  ISETP.GT.U32.AND P0, PT, R2, 0x1ffffff, PT ;  /* 0x01ffffff0200780c */ /* 0x000fda0003f04070 */
[----:B------:R-:W-:Y:S05]  /*1df0*/  @P0 BRA `(.L_x_24) ;  /* 0x0000000000140947 */ /* 0x000fea0003800000 */
[----:B------:R-:W-:Y:S01]  /*1e00*/  IMAD.MOV.U32 R0, RZ, RZ, R10 ;  /* 0x000000ffff007224 */ /* 0x000fe200078e000a */
[----:B------:R-:W-:-:S07]  /*1e10*/  MOV R10, 0x1e30 ;  /* 0x00001e30000a7802 */ /* 0x000fce0000000f00 */
[----:B0-----:R-:W-:Y:S05]  /*1e20*/  CALL.REL.NOINC `($__internal_0_$__cuda_sm20_rcp_rn_f32_slowpath) ;  /* 0x0000000000787944 */ /* 0x001fea0003c00000 */
[----:B------:R-:W-:Y:S01]  /*1e30*/  IMAD.MOV.U32 R13, RZ, RZ, R0 ;  /* 0x000000ffff0d7224 */ /* 0x000fe200078e0000 */
[----:B------:R-:W-:Y:S06]  /*1e40*/  BRA `(.L_x_25) ;  /* 0x0000000000107947 */ /* 0x000fec0003800000 */
.L_x_24:
[----:B------:R-:W1:Y:S02]  /*1e50*/  MUFU.RCP R13, R10 ;  /* 0x0000000a000d7308 */ /* 0x000e640000001000 */
[----:B-1----:R-:W-:-:S04]  /*1e60*/  FFMA R0, R10, R13, -1 ;  /* 0xbf8000000a007423 */ /* 0x002fc8000000000d */
[----:B------:R-:W-:-:S04]  /*1e70*/  FADD.FTZ R0, -R0, -RZ ;  /* 0x800000ff00007221 */ /* 0x000fc80000010100 */
[----:B------:R-:W-:-:S07]  /*1e80*/  FFMA R13, R13, R0, R13 ;  /* 0x000000000d0d7223 */ /* 0x000fce000000000d */
.L_x_25:
[----:B------:R-:W-:Y:S05]  /*1e90*/  BSYNC.RECONVERGENT B2 ;  /* 0x0000000000027941 */ /* 0x000fea0003800200 */
.L_x_23:
[----:B------:R-:W1:Y:S01]  /*1ea0*/  LDC.64 R10, c[0x0][0x380] ;  /* 0x0000e000ff0a7b82 */ /* 0x000e620000000a00 */
[----:B------:R-:W-:Y:S02]  /*1eb0*/  R2UR UR4, R18 ;  /* 0x00000000120472ca */ /* 0x000fe400000e0000 */
[----:B------:R-:W-:Y:S01]  /*1ec0*/  R2UR UR5, R19 ;  /* 0x00000000130572ca */ /* 0x000fe200000e0000 */
[----:B-1----:R-:W-:-:S12]  /*1ed0*/  IMAD.WIDE R10, R9, 0x4, R10 ;  /* 0x00000004090a7825 */ /* 0x002fd800078e020a */
[----:B------:R1:W-:Y:S01]  /*1ee0*/  STG.E desc[UR4][R10.64], R13 ;  /* 0x0000000d0a007986 */ /* 0x0003e2000c101904 */
[----:B------:R-:W-:Y:S05]  /*1ef0*/  BRA `(.L_x_26) ;  /* 0x00000000001c7947 */ /* 0x000fea0003800000 */
.L_x_10:
[----:B------:R-:W0:Y:S01]  /*1f00*/  LDC.64 R10, c[0x0][0x380] ;  /* 0x0000e000ff0a7b82 */ /* 0x000e220000000a00 */
[----:B------:R-:W1:Y:S01]  /*1f10*/  LDCU UR4, c[0x0][0x394] ;  /* 0x00007280ff0477ac */ /* 0x000e620008000800 */
[----:B------:R-:W-:Y:S02]  /*1f20*/  R2UR UR6, R18 ;  /* 0x00000000120672ca */ /* 0x000fe400000e0000 */
[----:B------:R-:W-:Y:S01]  /*1f30*/  R2UR UR7, R19 ;  /* 0x00000000130772ca */ /* 0x000fe200000e0000 */
[----:B-1----:R-:W-:-:S04]  /*1f40*/  IMAD R9, R17, UR4, R17 ;  /* 0x0000000411097c24 */ /* 0x002fc8000f8e0211 */
[----:B0-----:R-:W-:-:S08]  /*1f50*/  IMAD.WIDE R10, R9, 0x4, R10 ;  /* 0x00000004090a7825 */ /* 0x001fd000078e020a */
[----:B------:R0:W-:Y:S02]  /*1f60*/  STG.E desc[UR6][R10.64], RZ ;  /* 0x000000ff0a007986 */ /* 0x0001e4000c101906 */
.L_x_26:
[----:B------:R-:W-:Y:S05]  /*1f70*/  BSYNC.RECONVERGENT B0 ;  /* 0x0000000000007941 */ /* 0x000fea0003800200 */
.L_x_9:
[----:B------:R-:W2:Y:S01]  /*1f80*/  LDC R0, c[0x0][0x394] ;  /* 0x0000e500ff007b82 */ /* 0x000ea20000000800 */
[----:B------:R-:W-:-:S05]  /*1f90*/  VIADD R8, R8, 0x1 ;  /* 0x0000000108087836 */ /* 0x000fca0000000000 */
[----:B--2---:R-:W-:-:S13]  /*1fa0*/  ISETP.NE.AND P0, PT, R8, R0, PT ;  /* 0x000000000800720c */ /* 0x004fda0003f05270 */
[----:B------:R-:W-:Y:S05]  /*1fb0*/  @P0 BRA `(.L_x_27) ;  /* 0xffffffe800800947 */ /* 0x000fea000383ffff */
[----:B------:R-:W-:Y:S05]  /*1fc0*/  BSYNC.RECONVERGENT B1 ;  /* 0x0000000000017941 */ /* 0x000fea0003800200 */
.L_x_8:
[----:B------:R-:W-:-:S05]  /*1fd0*/  IMAD.IADD R17, R16, 0x1, R17 ;  /* 0x0000000110117824 */ /* 0x000fca00078e0211 */
[----:B------:R-:W-:-:S13]  /*1fe0*/  ISETP.GE.AND P0, PT, R17, R0, PT ;  /* 0x000000001100720c */ /* 0x000fda0003f06270 */
[----:B------:R-:W-:Y:S05]  /*1ff0*/  @!P0 BRA `(.L_x_28) ;  /* 0xffffffe800688947 */ /* 0x000fea000383ffff */
[----:B------:R-:W-:Y:S05]  /*2000*/  EXIT ;  /* 0x000000000000794d */ /* 0x000fea0003800000 */
        .weak           $__internal_0_$__cuda_sm20_rcp_rn_f32_slowpath
        .type           $__internal_0_$__cuda_sm20_rcp_rn_f32_slowpath,@function
        .size           $__internal_0_$__cuda_sm20_rcp_rn_f32_slowpath,($__internal_1_$__cuda_sm20_sqrt_rn_f32_slowpath - $__internal_0_$__cuda_sm20_rcp_rn_f32_slowpath)
$__internal_0_$__cuda_sm20_rcp_rn_f32_slowpath:
[----:B------:R-:W-:Y:S01]  /*2010*/  IMAD.SHL.U32 R2, R0, 0x2, RZ ;  /* 0x0000000200027824 */ /* 0x000fe200078e00ff */
[----:B------:R-:W-:Y:S04]  /*2020*/  BSSY.RECONVERGENT B3, `(.L_x_29) ;  /* 0x0000030000037945 */ /* 0x000fe80003800200 */
[----:B------:R-:W-:-:S04]  /*2030*/  SHF.R.U32.HI R2, RZ, 0x18, R2 ;  /* 0x00000018ff027819 */ /* 0x000fc80000011602 */
[----:B------:R-:W-:-:S13]  /*2040*/  ISETP.NE.U32.AND P0, PT, R2, RZ, PT ;  /* 0x000000ff0200720c */ /* 0x000fda0003f05070 */
[----:B------:R-:W-:Y:S05]  /*2050*/  @P0 BRA `(.L_x_30) ;  /* 0x0000000000280947 */ /* 0x000fea0003800000 */
[----:B------:R-:W-:-:S05]  /*2060*/  IMAD.SHL.U32 R2, R0, 0x2, RZ ;  /* 0x0000000200027824 */ /* 0x000fca00078e00ff */
[----:B------:R-:W-:-:S13]  /*2070*/  ISETP.NE.AND P0, PT, R2, RZ, PT ;  /* 0x000000ff0200720c */ /* 0x000fda0003f05270 */
[----:B------:R-:W-:Y:S01]  /*2080*/  @P0 FFMA R12, R0, 1.84467440737095516160e+19, RZ ;  /* 0x5f800000000c0823 */ /* 0x000fe200000000ff */
[----:B------:R-:W-:Y:S08]  /*2090*/  @!P0 MUFU.RCP R11, R0 ;  /* 0x00000000000b8308 */ /* 0x000ff00000001000 */
[----:B------:R-:W0:Y:S02]  /*20a0*/  @P0 MUFU.RCP R13, R12 ;  /* 0x0000000c000d0308 */ /* 0x000e240000001000 */
[----:B0-----:R-:W-:-:S04]  /*20b0*/  @P0 FFMA R2, R12, R13, -1 ;  /* 0xbf8000000c020423 */ /* 0x001fc8000000000d */
[----:B------:R-:W-:-:S04]  /*20c0*/  @P0 FADD.FTZ R2, -R2, -RZ ;  /* 0x800000ff02020221 */ /* 0x000fc80000010100 */
[----:B------:R-:W-:-:S04]  /*20d0*/  @P0 FFMA R2, R13, R2, R13 ;  /* 0x000000020d020223 */ /* 0x000fc8000000000d */
[----:B------:R-:W-:Y:S01]  /*20e0*/  @P0 FFMA R11, R2, 1.84467440737095516160e+19, RZ ;  /* 0x5f800000020b0823 */ /* 0x000fe200000000ff */
[----:B------:R-:W-:Y:S06]  /*20f0*/  BRA `(.L_x_31) ;  /* 0x0000000000887947 */ /* 0x000fec0003800000 */
.L_x_30:
[----:B------:R-:W-:-:S05]  /*2100*/  VIADD R11, R2, 0xffffff03 ;  /* 0xffffff03020b7836 */ /* 0x000fca0000000000 */
[----:B------:R-:W-:-:S13]  /*2110*/  ISETP.GT.U32.AND P0, PT, R11, 0x1, PT ;  /* 0x000000010b00780c */ /* 0x000fda0003f04070 */
[----:B------:R-:W-:Y:S05]  /*2120*/  @P0 BRA `(.L_x_32) ;  /* 0x0000000000780947 */ /* 0x000fea0003800000 */
[----:B------:R-:W-:Y:S01]  /*2130*/  LOP3.LUT R12, R0, 0x7fffff, RZ, 0xc0, !PT ;  /* 0x007fffff000c7812 */ /* 0x000fe200078ec0ff */
[----:B------:R-:W-:-:S03]  /*2140*/  IMAD.MOV.U32 R24, RZ, RZ, 0x3 ;  /* 0x00000003ff187424 */ /* 0x000fc600078e00ff */
[----:B------:R-:W-:Y:S02]  /*2150*/  LOP3.LUT R12, R12, 0x3f800000, RZ, 0xfc, !PT ;  /* 0x3f8000000c0c7812 */ /* 0x000fe400078efcff */
[----:B------:R-:W-:Y:S02]  /*2160*/  SHF.L.U32 R23, R24, R11, RZ ;  /* 0x0000000b18177219 */ /* 0x000fe400000006ff */
[----:B------:R-:W0:Y:S02]  /*2170*/  MUFU.RCP R13, R12 ;  /* 0x0000000c000d7308 */ /* 0x000e240000001000 */
[----:B0-----:R-:W-:-:S04]  /*2180*/  FFMA R14, R12, R13, -1 ;  /* 0xbf8000000c0e7423 */ /* 0x001fc8000000000d */
[----:B------:R-:W-:-:S04]  /*2190*/  FADD.FTZ R14, -R14, -RZ ;  /* 0x800000ff0e0e7221 */ /* 0x000fc80000010100 */
[CCC-:B------:R-:W-:Y:S01]  /*21a0*/  FFMA.RM R15, R13.reuse, R14.reuse, R13.reuse ;  /* 0x0000000e0d0f7223 */ /* 0x1c0fe2000000400d */
[----:B------:R-:W-:-:S04]  /*21b0*/  FFMA.RP R14, R13, R14, R13 ;  /* 0x0000000e0d0e7223 */ /* 0x000fc8000000800d */
[C---:B------:R-:W-:Y:S02]  /*21c0*/  LOP3.LUT R13, R15.reuse, 0x7fffff, RZ, 0xc0, !PT ;  /* 0x007fffff0f0d7812 */ /* 0x040fe400078ec0ff */
[----:B------:R-:W-:Y:S02]  /*21d0*/  FSETP.NEU.FTZ.AND P0, PT, R15, R14, PT ;  /* 0x0000000e0f00720b */ /* 0x000fe40003f1d000 */
[----:B------:R-:W-:Y:S02]  /*21e0*/  LOP3.LUT R14, R13, 0x800000, RZ, 0xfc, !PT ;  /* 0x008000000d0e7812 */ /* 0x000fe400078efcff */
[----:B------:R-:W-:Y:S02]  /*21f0*/  SEL R13, RZ, 0xffffffff, !P0 ;  /* 0xffffffffff0d7807 */ /* 0x000fe40004000000 */
[----:B------:R-:W-:-:S03]  /*2200*/  LOP3.LUT R12, R23, R14, RZ, 0xc0, !PT ;  /* 0x0000000e170c7212 */ /* 0x000fc600078ec0ff */
[----:B------:R-:W-:Y:S01]  /*2210*/  IMAD.MOV R13, RZ, RZ, -R13 ;  /* 0x000000ffff0d7224 */ /* 0x000fe200078e0a0d */
[----:B------:R-:W-:-:S04]  /*2220*/  SHF.R.U32.HI R12, RZ, R11, R12 ;  /* 0x0000000bff0c7219 */ /* 0x000fc8000001160c */
[----:B------:R-:W-:Y:S02]  /*2230*/  LOP3.LUT P1, RZ, R13, R11, R14, 0xf8, !PT ;  /* 0x0000000b0dff7212 */ /* 0x000fe4000782f80e */
[C---:B------:R-:W-:Y:S02]  /*2240*/  LOP3.LUT P0, RZ, R12.reuse, 0x1, RZ, 0xc0, !PT ;  /* 0x000000010cff7812 */ /* 0x040fe4000780c0ff */
[----:B------:R-:W-:-:S04]  /*2250*/  LOP3.LUT P2, RZ, R12, 0x2, RZ, 0xc0, !PT ;  /* 0x000000020cff7812 */ /* 0x000fc8000784c0ff */
[----:B------:R-:W-:Y:S02]  /*2260*/  PLOP3.LUT P0, PT, P0, P1, P2, 0xe0, 0x0 ;  /* 0x000000000000781c */ /* 0x000fe40000703c20 */
[----:B------:R-:W-:Y:S02]  /*2270*/  LOP3.LUT P1, RZ, R0, 0x7fffff, RZ, 0xc0, !PT ;  /* 0x007fffff00ff7812 */ /* 0x000fe4000782c0ff */
[----:B------:R-:W-:-:S05]  /*2280*/  SEL R11, RZ, 0x1, !P0 ;  /* 0x00000001ff0b7807 */ /* 0x000fca0004000000 */
[----:B------:R-:W-:-:S05]  /*2290*/  IMAD.MOV R11, RZ, RZ, -R11 ;  /* 0x000000ffff0b7224 */ /* 0x000fca00078e0a0b */
[----:B------:R-:W-:Y:S01]  /*22a0*/  ISETP.GE.AND P0, PT, R11, RZ, PT ;  /* 0x000000ff0b00720c */ /* 0x000fe20003f06270 */
[----:B------:R-:W-:-:S05]  /*22b0*/  VIADD R11, R2, 0xffffff04 ;  /* 0xffffff04020b7836 */ /* 0x000fca0000000000 */
[----:B------:R-:W-:-:S07]  /*22c0*/  SHF.R.U32.HI R11, RZ, R11, R14 ;  /* 0x0000000bff0b7219 */ /* 0x000fce000001160e */
[----:B------:R-:W-:-:S04]  /*22d0*/  @!P0 VIADD R11, R11, 0x1 ;  /* 0x000000010b0b8836 */ /* 0x000fc80000000000 */
[----:B------:R-:W-:-:S05]  /*22e0*/  @!P1 IMAD.SHL.U32 R11, R11, 0x2, RZ ;  /* 0x000000020b0b9824 */ /* 0x000fca00078e00ff */
[----:B------:R-:W-:Y:S01]  /*22f0*/  LOP3.LUT R11, R11, 0x80000000, R0, 0xf8, !PT ;  /* 0x800000000b0b7812 */ /* 0x000fe200078ef800 */
[----:B------:R-:W-:Y:S06]  /*2300*/  BRA `(.L_x_31) ;  /* 0x0000000000047947 */ /* 0x000fec0003800000 */
.L_x_32:
[----:B------:R0:W1:Y:S02]  /*2310*/  MUFU.RCP R11, R0 ;  /* 0x00000000000b7308 */ /* 0x0000640000001000 */
.L_x_31:
[----:B------:R-:W-:Y:S05]  /*2320*/  BSYNC.RECONVERGENT B3 ;  /* 0x0000000000037941 */ /* 0x000fea0003800200 */
.L_x_29:
[----:B01----:R-:W-:Y:S02]  /*2330*/  IMAD.MOV.U32 R0, RZ, RZ, R11 ;  /* 0x000000ffff007224 */ /* 0x003fe400078e000b */
[----:B------:R-:W-:-:S04]  /*2340*/  IMAD.MOV.U32 R11, RZ, RZ, 0x0 ;  /* 0x00000000ff0b7424 */ /* 0x000fc800078e00ff */
[----:B------:R-:W-:Y:S05]  /*2350*/  RET.REL.NODEC R10 `(_Z14edgeGenerationPfS_ii) ;  /* 0xffffffdc0a287950 */ /* 0x000fea0003c3ffff */
        .weak           $__internal_1_$__cuda_sm20_sqrt_rn_f32_slowpath
        .type           $__internal_1_$__cuda_sm20_sqrt_rn_f32_slowpath,@function
        .size           $__internal_1_$__cuda_sm20_sqrt_rn_f32_slowpath,(.L_x_36 - $__internal_1_$__cuda_sm20_sqrt_rn_f32_slowpath)
$__internal_1_$__cuda_sm20_sqrt_rn_f32_slowpath:
[----:B------:R-:W-:-:S13]  /*2360*/  LOP3.LUT P0, RZ, R0, 0x7fffffff, RZ, 0xc0, !PT ;  /* 0x7fffffff00ff7812 */ /* 0x000fda000780c0ff */
[----:B------:R-:W-:Y:S01]  /*2370*/  @!P0 IMAD.MOV.U32 R2, RZ, RZ, R0 ;  /* 0x000000ffff028224 */ /* 0x000fe200078e0000 */
[----:B------:R-:W-:Y:S06]  /*2380*/  @!P0 BRA `(.L_x_33) ;  /* 0x0000000000408947 */ /* 0x000fec0003800000 */
[----:B------:R-:W-:-:S13]  /*2390*/  FSETP.GEU.FTZ.AND P0, PT, R0, RZ, PT ;  /* 0x000000ff0000720b */ /* 0x000fda0003f1e000 */
[----:B------:R-:W-:Y:S01]  /*23a0*/  @!P0 IMAD.MOV.U32 R2, RZ, RZ, 0x7fffffff ;  /* 0x7fffffffff028424 */ /* 0x000fe200078e00ff */
[----:B------:R-:W-:Y:S06]  /*23b0*/  @!P0 BRA `(.L_x_33) ;  /* 0x0000000000348947 */ /* 0x000fec0003800000 */
[----:B------:R-:W-:-:S13]  /*23c0*/  FSETP.GTU.FTZ.AND P0, PT, |R0|, +INF , PT ;  /* 0x7f8000000000780b */ /* 0x000fda0003f1c200 */
[----:B------:R-:W-:Y:S01]  /*23d0*/  @P0 FADD.FTZ R2, R0, 1 ;  /* 0x3f80000000020421 */ /* 0x000fe20000010000 */
[----:B------:R-:W-:Y:S06]  /*23e0*/  @P0 BRA `(.L_x_33) ;  /* 0x0000000000280947 */ /* 0x000fec0003800000 */
[----:B------:R-:W-:-:S13]  /*23f0*/  FSETP.NEU.FTZ.AND P0, PT, |R0|, +INF , PT ;  /* 0x7f8000000000780b */ /* 0x000fda0003f1d200 */
[----:B------:R-:W-:-:S04]  /*2400*/  @P0 FFMA R9, R0, 1.84467440737095516160e+19, RZ ;  /* 0x5f80000000090823 */ /* 0x000fc800000000ff */
[----:B------:R-:W0:Y:S02]  /*2410*/  @P0 MUFU.RSQ R2, R9 ;  /* 0x0000000900020308 */ /* 0x000e240000001400 */
[----:B0-----:R-:W-:Y:S01]  /*2420*/  @P0 FMUL.FTZ R10, R9, R2 ;  /* 0x00000002090a0220 */ /* 0x001fe20000410000 */
[----:B------:R-:W-:Y:S01]  /*2430*/  @P0 FMUL.FTZ R12, R2, 0.5 ;  /* 0x3f000000020c0820 */ /* 0x000fe20000410000 */
[----:B------:R-:W-:Y:S02]  /*2440*/  @!P0 IMAD.MOV.U32 R2, RZ, RZ, R0 ;  /* 0x000000ffff028224 */ /* 0x000fe400078e0000 */
[----:B------:R-:W-:-:S04]  /*2450*/  @P0 FADD.FTZ R11, -R10, -RZ ;  /* 0x800000ff0a0b0221 */ /* 0x000fc80000010100 */
[----:B------:R-:W-:-:S04]  /*2460*/  @P0 FFMA R11, R10, R11, R9 ;  /* 0x0000000b0a0b0223 */ /* 0x000fc80000000009 */
[----:B------:R-:W-:-:S04]  /*2470*/  @P0 FFMA R11, R11, R12, R10 ;  /* 0x0000000c0b0b0223 */ /* 0x000fc8000000000a */
[----:B------:R-:W-:-:S07]  /*2480*/  @P0 FMUL.FTZ R2, R11, 2.3283064365386962891e-10 ;  /* 0x2f8000000b020820 */ /* 0x000fce0000410000 */
.L_x_33:
[----:B------:R-:W-:Y:S02]  /*2490*/  IMAD.MOV.U32 R10, RZ, RZ, R13 ;  /* 0x000000ffff0a7224 */ /* 0x000fe400078e000d */
[----:B------:R-:W-:-:S04]  /*24a0*/  IMAD.MOV.U32 R11, RZ, RZ, 0x0 ;  /* 0x00000000ff0b7424 */ /* 0x000fc800078e00ff */
[----:B------:R-:W-:Y:S05]  /*24b0*/  RET.REL.NODEC R10 `(_Z14edgeGenerationPfS_ii) ;  /* 0xffffffd80ad07950 */ /* 0x000fea0003c3ffff */
.L_x_34:
[----:B------:R-:W-:-:S00]  /*24c0*/  BRA `(.L_x_34) ;  /* 0xfffffffc00fc7947 */ /* 0x000fc0000383ffff */
[----:B------:R-:W-:-:S00]  /*24d0*/  NOP ;  /* 0x0000000000007918 */ /* 0x000fc00000000000 */
        /* <DEDUP_REMOVED lines=10> */
.L_x_36:


//--------------------- .nv.shared.reserved.0     --------------------------
	.section	.nv.shared.reserved.0,"aw",@nobits
	.weak		__nv_reservedSMEM_offset_0_alias
	.size		__nv_reservedSMEM_offset_0_alias, 0, 64
	.other		__nv_reservedSMEM_offset_0_alias,@"STO_CUDA_RESERVED_SHARED STV_DEFAULT"
__nv_reservedSMEM_offset_0_alias:
	.zero		0
	.zero		64


//--------------------- .nv.constant0._Z14edgeGenerationPfS_ii --------------------------
	.section	.nv.constant0._Z14edgeGenerationPfS_ii,"a",@progbits
	.sectionflags	@""
	.align	4
.nv.constant0._Z14edgeGenerationPfS_ii:
	.zero		920


//--------------------- SYMBOLS --------------------------

	.type		.nv.reservedSmem.offset0,@object
	.size		.nv.reservedSmem.offset0,0x4
	.type		malloc,@function
